def matmul_kernel(
    a_ptr,
    b_ptr,
    c_ptr,
    M,
    N,
    K,
    stride_am,
    stride_ak,
    stride_bk,
    stride_bn,
    stride_cm,
    stride_cn,
    BLOCK_M: tl.constexpr,
    BLOCK_N: tl.constexpr,
    BLOCK_K: tl.constexpr,
    GROUP_M: tl.constexpr,
):
    pid = tl.program_id(axis=0)
    num_pid_m = tl.cdiv(M, BLOCK_M)
    num_pid_n = tl.cdiv(N, BLOCK_N)
    num_pid_in_group = GROUP_M * num_pid_n
    group_id = pid // num_pid_in_group
    first_pid_m = group_id * GROUP_M
    group_size_m = min(num_pid_m - first_pid_m, GROUP_M)
    pid_m = first_pid_m + ((pid % num_pid_in_group) % group_size_m)
    pid_n = (pid % num_pid_in_group) // group_size_m

    offs_am = (pid_m * BLOCK_M + tl.arange(0, BLOCK_M)) % M
    offs_bn = (pid_n * BLOCK_N + tl.arange(0, BLOCK_N)) % N
    offs_k = tl.arange(0, BLOCK_K)
    a_ptrs = a_ptr + offs_am[:, None] * stride_am + offs_k[None, :] * stride_ak
    b_ptrs = b_ptr + offs_k[:, None] * stride_bk + offs_bn[None, :] * stride_bn

    acc = tl.zeros((BLOCK_M, BLOCK_N), dtype=tl.float32)
    for kk in range(0, tl.cdiv(K, BLOCK_K)):
        a = tl.load(a_ptrs, mask=offs_k[None, :] < K - kk * BLOCK_K, other=0.0)
        b = tl.load(b_ptrs, mask=offs_k[:, None] < K - kk * BLOCK_K, other=0.0)
        acc = tl.dot(a, b, acc)
        a_ptrs += BLOCK_K * stride_ak
        b_ptrs += BLOCK_K * stride_bk

    c = acc.to(c_ptr.dtype.element_ty)
    offs_cm = pid_m * BLOCK_M + tl.arange(0, BLOCK_M)
    offs_cn = pid_n * BLOCK_N + tl.arange(0, BLOCK_N)
    c_ptrs = c_ptr + offs_cm[:, None] * stride_cm + offs_cn[None, :] * stride_cn
    mask = (offs_cm[:, None] < M) & (offs_cn[None, :] < N)
    tl.store(c_ptrs, c, mask=mask)

# config = {"BLOCK_K": 64, "BLOCK_M": 64, "BLOCK_N": 64, "GROUP_M": 8, "arch": "sm_90", "dtype": "fp8e5m2", "num_ctas": 1, "num_stages": 3, "num_warps": 16}
# arch = sm_90


// ===== COMPILED SASS (sm_90a) =====

	.target	sm_90a

	.elftype	@"ET_EXEC"


//--------------------- .note.nv.tkinfo           --------------------------
	.section	.note.nv.tkinfo,"",@"SHT_NOTE"
	.sectionflags	@"SHF_NOTE_NV_TKINFO"
	.tkinfo
        /*0018*/ 	.word	0x00000002
        /*0030*/ 	.string	""
        /*0030*/ 	.string	"ptxas"
        /*0030*/ 	.string	"Cuda compilation tools, release 13.0, V13.0.88"
        /*0030*/ 	.string	"Build cuda_13.0.r13.0/compiler.36424714_0"
        /*0030*/ 	.string	"-v  -suppress-debug-info  -lineinfo  -arch sm_90a "



//--------------------- .note.nv.cuinfo           --------------------------
	.section	.note.nv.cuinfo,"",@"SHT_NOTE"
	.sectionflags	@"SHF_NOTE_NV_CUINFO"
        /*0018*/ 	.short	0x0002
        /*001a*/ 	.short	0x005a
        /*001c*/ 	.short	0x0082
	.zero		2


//--------------------- .nv.info                  --------------------------
	.section	.nv.info,"",@"SHT_CUDA_INFO"
	.align	4


	//----- nvinfo : EIATTR_REGCOUNT
	.align		4
        /*0000*/ 	.byte	0x04, 0x2f
        /*0002*/ 	.short	(.L_1 - .L_0)
	.align		4
.L_0:
        /*0004*/ 	.word	index@(matmul_kernel)
        /*0008*/ 	.word	0x00000067


	//----- nvinfo : EIATTR_FRAME_SIZE
	.align		4
.L_1:
        /*000c*/ 	.byte	0x04, 0x11
        /*000e*/ 	.short	(.L_3 - .L_2)
	.align		4
.L_2:
        /*0010*/ 	.word	index@(matmul_kernel)
        /*0014*/ 	.word	0x00000000


	//----- nvinfo : EIATTR_MIN_STACK_SIZE
	.align		4
.L_3:
        /*0018*/ 	.byte	0x04, 0x12
        /*001a*/ 	.short	(.L_5 - .L_4)
	.align		4
.L_4:
        /*001c*/ 	.word	index@(matmul_kernel)
        /*0020*/ 	.word	0x00000000
.L_5:


//--------------------- .nv.compat                --------------------------
	.section	.nv.compat,"",@"SHT_CUDA_COMPAT_INFO"
	.align	4
        /*0000*/ 	.byte	0x02, 0x09, 0x01, 0x00, 0x02, 0x02, 0x04, 0x00, 0x02, 0x05, 0x05, 0x00, 0x03, 0x07, 0x01, 0x01
        /*0010*/ 	.byte	0x02, 0x03, 0x00, 0x00, 0x02, 0x06, 0x01, 0x00, 0x04, 0x0b, 0x08, 0x00, 0x00, 0x00, 0x00, 0x00
        /*0020*/ 	.byte	0x00, 0x00, 0x00, 0x00


//--------------------- .nv.info.matmul_kernel    --------------------------
	.section	.nv.info.matmul_kernel,"",@"SHT_CUDA_INFO"
	.sectionflags	@""
	.align	4


	//----- nvinfo : EIATTR_CUDA_API_VERSION
	.align		4
        /*0000*/ 	.byte	0x04, 0x37
        /*0002*/ 	.short	(.L_7 - .L_6)
.L_6:
        /*0004*/ 	.word	0x00000082


	//----- nvinfo : EIATTR_KPARAM_INFO
	.align		4
.L_7:
        /*0008*/ 	.byte	0x04, 0x17
        /*000a*/ 	.short	(.L_9 - .L_8)
.L_8:
        /*000c*/ 	.word	0x00000000
        /*0010*/ 	.short	0x000d
        /*0012*/ 	.short	0x0048
        /*0014*/ 	.byte	0x00, 0xf4, 0x21, 0x00


	//----- nvinfo : EIATTR_KPARAM_INFO
	.align		4
.L_9:
        /*0018*/ 	.byte	0x04, 0x17
        /*001a*/ 	.short	(.L_11 - .L_10)
.L_10:
        /*001c*/ 	.word	0x00000000
        /*0020*/ 	.short	0x000c
        /*0022*/ 	.short	0x0040
        /*0024*/ 	.byte	0x00, 0xf4, 0x21, 0x00


	//----- nvinfo : EIATTR_KPARAM_INFO
	.align		4
.L_11:
        /*0028*/ 	.byte	0x04, 0x17
        /*002a*/ 	.short	(.L_13 - .L_12)
.L_12:
        /*002c*/ 	.word	0x00000000
        /*0030*/ 	.short	0x000b
        /*0032*/ 	.short	0x0038
        /*0034*/ 	.byte	0x00, 0xf0, 0x11, 0x00


	//----- nvinfo : EIATTR_KPARAM_INFO
	.align		4
.L_13:
        /*0038*/ 	.byte	0x04, 0x17
        /*003a*/ 	.short	(.L_15 - .L_14)
.L_14:
        /*003c*/ 	.word	0x00000000
        /*0040*/ 	.short	0x000a
        /*0042*/ 	.short	0x0034
        /*0044*/ 	.byte	0x00, 0xf0, 0x11, 0x00


	//----- nvinfo : EIATTR_KPARAM_INFO
	.align		4
.L_15:
        /*0048*/ 	.byte	0x04, 0x17
        /*004a*/ 	.short	(.L_17 - .L_16)
.L_16:
        /*004c*/ 	.word	0x00000000
        /*0050*/ 	.short	0x0009
        /*0052*/ 	.short	0x0030
        /*0054*/ 	.byte	0x00, 0xf0, 0x11, 0x00


	//----- nvinfo : EIATTR_KPARAM_INFO
	.align		4
.L_17:
        /*0058*/ 	.byte	0x04, 0x17
        /*005a*/ 	.short	(.L_19 - .L_18)
.L_18:
        /*005c*/ 	.word	0x00000000
        /*0060*/ 	.short	0x0008
        /*0062*/ 	.short	0x002c
        /*0064*/ 	.byte	0x00, 0xf0, 0x11, 0x00


	//----- nvinfo : EIATTR_KPARAM_INFO
	.align		4
.L_19:
        /*0068*/ 	.byte	0x04, 0x17
        /*006a*/ 	.short	(.L_21 - .L_20)
.L_20:
        /*006c*/ 	.word	0x00000000
        /*0070*/ 	.short	0x0007
        /*0072*/ 	.short	0x0028
        /*0074*/ 	.byte	0x00, 0xf0, 0x11, 0x00


	//----- nvinfo : EIATTR_KPARAM_INFO
	.align		4
.L_21:
        /*0078*/ 	.byte	0x04, 0x17
        /*007a*/ 	.short	(.L_23 - .L_22)
.L_22:
        /*007c*/ 	.word	0x00000000
        /*0080*/ 	.short	0x0006
        /*0082*/ 	.short	0x0024
        /*0084*/ 	.byte	0x00, 0xf0, 0x11, 0x00


	//----- nvinfo : EIATTR_KPARAM_INFO
	.align		4
.L_23:
        /*0088*/ 	.byte	0x04, 0x17
        /*008a*/ 	.short	(.L_25 - .L_24)
.L_24:
        /*008c*/ 	.word	0x00000000
        /*0090*/ 	.short	0x0005
        /*0092*/ 	.short	0x0020
        /*0094*/ 	.byte	0x00, 0xf0, 0x11, 0x00


	//----- nvinfo : EIATTR_KPARAM_INFO
	.align		4
.L_25:
        /*0098*/ 	.byte	0x04, 0x17
        /*009a*/ 	.short	(.L_27 - .L_26)
.L_26:
        /*009c*/ 	.word	0x00000000
        /*00a0*/ 	.short	0x0004
        /*00a2*/ 	.short	0x001c
        /*00a4*/ 	.byte	0x00, 0xf0, 0x11, 0x00


	//----- nvinfo : EIATTR_KPARAM_INFO
	.align		4
.L_27:
        /*00a8*/ 	.byte	0x04, 0x17
        /*00aa*/ 	.short	(.L_29 - .L_28)
.L_28:
        /*00ac*/ 	.word	0x00000000
        /*00b0*/ 	.short	0x0003
        /*00b2*/ 	.short	0x0018
        /*00b4*/ 	.byte	0x00, 0xf0, 0x11, 0x00


	//----- nvinfo : EIATTR_KPARAM_INFO
	.align		4
.L_29:
        /*00b8*/ 	.byte	0x04, 0x17
        /*00ba*/ 	.short	(.L_31 - .L_30)
.L_30:
        /*00bc*/ 	.word	0x00000000
        /*00c0*/ 	.short	0x0002
        /*00c2*/ 	.short	0x0010
        /*00c4*/ 	.byte	0x00, 0xf4, 0x21, 0x00


	//----- nvinfo : EIATTR_KPARAM_INFO
	.align		4
.L_31:
        /*00c8*/ 	.byte	0x04, 0x17
        /*00ca*/ 	.short	(.L_33 - .L_32)
.L_32:
        /*00cc*/ 	.word	0x00000000
        /*00d0*/ 	.short	0x0001
        /*00d2*/ 	.short	0x0008
        /*00d4*/ 	.byte	0x00, 0xf4, 0x21, 0x00


	//----- nvinfo : EIATTR_KPARAM_INFO
	.align		4
.L_33:
        /*00d8*/ 	.byte	0x04, 0x17
        /*00da*/ 	.short	(.L_35 - .L_34)
.L_34:
        /*00dc*/ 	.word	0x00000000
        /*00e0*/ 	.short	0x0000
        /*00e2*/ 	.short	0x0000
        /*00e4*/ 	.byte	0x00, 0xf4, 0x21, 0x00


	//----- nvinfo : EIATTR_SPARSE_MMA_MASK
	.align		4
.L_35:
        /*00e8*/ 	.byte	0x03, 0x50
        /*00ea*/ 	.short	0x0000


	//----- nvinfo : EIATTR_MAXREG_COUNT
	.align		4
        /*00ec*/ 	.byte	0x03, 0x1b
        /*00ee*/ 	.short	0x0080


	//----- nvinfo : EIATTR_NUM_BARRIERS
	.align		4
        /*00f0*/ 	.byte	0x02, 0x4c
        /*00f2*/ 	.byte	0x01
	.zero		1


	//----- nvinfo : EIATTR_MERCURY_ISA_VERSION
	.align		4
        /*00f4*/ 	.byte	0x03, 0x5f
        /*00f6*/ 	.short	0x0101


	//----- nvinfo : EIATTR_EXIT_INSTR_OFFSETS
	.align		4
        /*00f8*/ 	.byte	0x04, 0x1c
        /*00fa*/ 	.short	(.L_37 - .L_36)


	//   ....[0]....
.L_36:
        /*00fc*/ 	.word	0x00002170


	//   ....[1]....
        /*0100*/ 	.word	0x00002190


	//----- nvinfo : EIATTR_REQNTID
	.align		4
.L_37:
        /*0104*/ 	.byte	0x04, 0x10
        /*0106*/ 	.short	(.L_39 - .L_38)
.L_38:
        /*0108*/ 	.word	0x00000200
        /*010c*/ 	.word	0x00000001
        /*0110*/ 	.word	0x00000001


	//----- nvinfo : EIATTR_CBANK_PARAM_SIZE
	.align		4
.L_39:
        /*0114*/ 	.byte	0x03, 0x19
        /*0116*/ 	.short	0x0050


	//----- nvinfo : EIATTR_PARAM_CBANK
	.align		4
        /*0118*/ 	.byte	0x04, 0x0a
        /*011a*/ 	.short	(.L_41 - .L_40)
	.align		4
.L_40:
        /*011c*/ 	.word	index@(.nv.constant0.matmul_kernel)
        /*0120*/ 	.short	0x0210
        /*0122*/ 	.short	0x0050


	//----- nvinfo : EIATTR_SW_WAR
	.align		4
.L_41:
        /*0124*/ 	.byte	0x04, 0x36
        /*0126*/ 	.short	(.L_43 - .L_42)
.L_42:
        /*0128*/ 	.word	0x00000008
.L_43:


//--------------------- .nv.callgraph             --------------------------
	.section	.nv.callgraph,"",@"SHT_CUDA_CALLGRAPH"
	.align	4
	.sectionentsize	8
	.align		4
        /*0000*/ 	.word	0x00000000
	.align		4
        /*0004*/ 	.word	0xffffffff
	.align		4
        /*0008*/ 	.word	0x00000000
	.align		4
        /*000c*/ 	.word	0xfffffffe
	.align		4
        /*0010*/ 	.word	0x00000000
	.align		4
        /*0014*/ 	.word	0xfffffffd
	.align		4
        /*0018*/ 	.word	0x00000000
	.align		4
        /*001c*/ 	.word	0xfffffffc


//--------------------- .text.matmul_kernel       --------------------------
	.section	.text.matmul_kernel,"ax",@progbits
	.align	128
        .global         matmul_kernel
        .type           matmul_kernel,@function
        .size           matmul_kernel,(.L_x_3 - matmul_kernel)
        .other          matmul_kernel,@"STO_CUDA_ENTRY STV_DEFAULT"
matmul_kernel:
.text.matmul_kernel:
[----:B------:R-:W-:Y:S08]  /*0000*/  LDC R1, c[0x0][0x28] ;  /* 0x00000a00ff017b82 */ /* 0x000ff00000000800 */
[----:B------:R-:W0:Y:S01]  /*0010*/  LDC.64 R22, c[0x0][0x228] ;  /* 0x00008a00ff167b82 */ /* 0x000e220000000a00 */
[----:B------:R-:W1:Y:S01]  /*0020*/  S2R R5, SR_CTAID.X ;  /* 0x0000000000057919 */ /* 0x000e620000002500 */
[----:B------:R-:W-:Y:S01]  /*0030*/  UMOV UR4, 0x400 ;  /* 0x0000040000047882 */ /* 0x000fe20000000000 */
[----:B------:R-:W-:Y:S01]  /*0040*/  ULDC.64 UR14, c[0x0][0x208] ;  /* 0x00008200000e7ab9 */ /* 0x000fe20000000a00 */
[----:B------:R-:W-:Y:S01]  /*0050*/  CS2R R24, SRZ ;  /* 0x0000000000187805 */ /* 0x000fe2000001ff00 */
[----:B------:R-:W2:Y:S01]  /*0060*/  S2R R15, SR_TID.X ;  /* 0x00000000000f7919 */ /* 0x000ea20000002100 */
[----:B------:R-:W-:-:S02]  /*0070*/  CS2R R26, SRZ ;  /* 0x00000000001a7805 */ /* 0x000fc4000001ff00 */
[----:B------:R-:W-:Y:S01]  /*0080*/  CS2R R28, SRZ ;  /* 0x00000000001c7805 */ /* 0x000fe2000001ff00 */
[----:B------:R-:W3:Y:S01]  /*0090*/  LDC R20, c[0x0][0x230] ;  /* 0x00008c00ff147b82 */ /* 0x000ee20000000800 */
[----:B------:R-:W-:-:S07]  /*00a0*/  CS2R R30, SRZ ;  /* 0x00000000001e7805 */ /* 0x000fce000001ff00 */
[----:B------:R-:W4:Y:S01]  /*00b0*/  S2UR UR12, SR_CgaCtaId ;  /* 0x00000000000c79c3 */ /* 0x000f220000008800 */
[----:B0-----:R-:W-:-:S05]  /*00c0*/  VIADD R0, R23, 0x3f ;  /* 0x0000003f17007836 */ /* 0x001fca0000000000 */
[----:B------:R-:W-:Y:S01]  /*00d0*/  SHF.R.S32.HI R3, RZ, 0x1f, R0 ;  /* 0x0000001fff037819 */ /* 0x000fe20000011400 */
[----:B---3--:R-:W-:-:S03]  /*00e0*/  VIADD R20, R20, 0x3f ;  /* 0x0000003f14147836 */ /* 0x008fc60000000000 */
[----:B------:R-:W-:Y:S02]  /*00f0*/  LEA.HI R3, R3, R0, RZ, 0x6 ;  /* 0x0000000003037211 */ /* 0x000fe400078f30ff */
[----:B-1----:R-:W-:Y:S02]  /*0100*/  IABS R8, R5 ;  /* 0x0000000500087213 */ /* 0x002fe40000000000 */
[----:B------:R-:W-:Y:S01]  /*0110*/  SHF.R.S32.HI R3, RZ, 0x6, R3 ;  /* 0x00000006ff037819 */ /* 0x000fe20000011403 */
[----:B----4-:R-:W-:-:S04]  /*0120*/  ULEA UR12, UR12, UR4, 0x18 ;  /* 0x000000040c0c7291 */ /* 0x010fc8000f8ec03f */
[----:B------:R-:W-:-:S05]  /*0130*/  IMAD.SHL.U32 R4, R3, 0x8, RZ ;  /* 0x0000000803047824 */ /* 0x000fca00078e00ff */
[-C--:B------:R-:W-:Y:S02]  /*0140*/  IABS R7, R4.reuse ;  /* 0x0000000400077213 */ /* 0x080fe40000000000 */
[----:B------:R-:W-:Y:S02]  /*0150*/  IABS R10, R4 ;  /* 0x00000004000a7213 */ /* 0x000fe40000000000 */
[----:B------:R-:W0:Y:S08]  /*0160*/  I2F.RP R0, R7 ;  /* 0x0000000700007306 */ /* 0x000e300000209400 */
[----:B0-----:R-:W0:Y:S02]  /*0170*/  MUFU.RCP R0, R0 ;  /* 0x0000000000007308 */ /* 0x001e240000001000 */
[----:B0-----:R-:W-:-:S02]  /*0180*/  VIADD R2, R0, 0xffffffe ;  /* 0x0ffffffe00027836 */ /* 0x001fc40000000000 */
[----:B------:R-:W-:-:S04]  /*0190*/  IMAD.MOV R0, RZ, RZ, -R10 ;  /* 0x000000ffff007224 */ /* 0x000fc800078e0a0a */
[----:B------:R0:W1:Y:S02]  /*01a0*/  F2I.FTZ.U32.TRUNC.NTZ R3, R2 ;  /* 0x0000000200037305 */ /* 0x000064000021f000 */
[----:B0-----:R-:W-:Y:S02]  /*01b0*/  IMAD.MOV.U32 R2, RZ, RZ, RZ ;  /* 0x000000ffff027224 */ /* 0x001fe400078e00ff */
[----:B-1----:R-:W-:-:S04]  /*01c0*/  IMAD.MOV R6, RZ, RZ, -R3 ;  /* 0x000000ffff067224 */ /* 0x002fc800078e0a03 */
[----:B------:R-:W-:Y:S02]  /*01d0*/  IMAD R9, R6, R7, RZ ;  /* 0x0000000706097224 */ /* 0x000fe400078e02ff */
[----:B------:R-:W-:Y:S02]  /*01e0*/  IMAD.MOV.U32 R6, RZ, RZ, R8 ;  /* 0x000000ffff067224 */ /* 0x000fe400078e0008 */
[----:B------:R-:W-:-:S06]  /*01f0*/  IMAD.HI.U32 R3, R3, R9, R2 ;  /* 0x0000000903037227 */ /* 0x000fcc00078e0002 */
[----:B------:R-:W-:-:S04]  /*0200*/  IMAD.HI.U32 R3, R3, R6, RZ ;  /* 0x0000000603037227 */ /* 0x000fc800078e00ff */
[----:B------:R-:W-:-:S05]  /*0210*/  IMAD R0, R3, R0, R6 ;  /* 0x0000000003007224 */ /* 0x000fca00078e0206 */
[----:B------:R-:W-:-:S13]  /*0220*/  ISETP.GT.U32.AND P1, PT, R7, R0, PT ;  /* 0x000000000700720c */ /* 0x000fda0003f24070 */
[----:B------:R-:W-:Y:S02]  /*0230*/  @!P1 IMAD.IADD R0, R0, 0x1, -R7 ;  /* 0x0000000100009824 */ /* 0x000fe400078e0a07 */
[----:B------:R-:W-:Y:S01]  /*0240*/  @!P1 VIADD R3, R3, 0x1 ;  /* 0x0000000103039836 */ /* 0x000fe20000000000 */
[----:B------:R-:W-:Y:S02]  /*0250*/  ISETP.NE.AND P1, PT, R4, RZ, PT ;  /* 0x000000ff0400720c */ /* 0x000fe40003f25270 */
[----:B------:R-:W-:Y:S02]  /*0260*/  ISETP.GE.U32.AND P0, PT, R0, R7, PT ;  /* 0x000000070000720c */ /* 0x000fe40003f06070 */
[----:B------:R-:W-:-:S04]  /*0270*/  LOP3.LUT R0, R5, R4, RZ, 0x3c, !PT ;  /* 0x0000000405007212 */ /* 0x000fc800078e3cff */
[----:B------:R-:W-:Y:S01]  /*0280*/  ISETP.GE.AND P2, PT, R0, RZ, PT ;  /* 0x000000ff0000720c */ /* 0x000fe20003f46270 */
[----:B------:R-:W-:-:S06]  /*0290*/  VIADD R0, R22, 0x3f ;  /* 0x0000003f16007836 */ /* 0x000fcc0000000000 */
[----:B------:R-:W-:-:S04]  /*02a0*/  @P0 VIADD R3, R3, 0x1 ;  /* 0x0000000103030836 */ /* 0x000fc80000000000 */
[----:B------:R-:W-:Y:S01]  /*02b0*/  IMAD.MOV.U32 R2, RZ, RZ, R3 ;  /* 0x000000ffff027224 */ /* 0x000fe200078e0003 */
[----:B------:R-:W-:-:S03]  /*02c0*/  SHF.R.S32.HI R3, RZ, 0x1f, R0 ;  /* 0x0000001fff037819 */ /* 0x000fc60000011400 */
[----:B------:R-:W-:Y:S01]  /*02d0*/  @!P2 IMAD.MOV R2, RZ, RZ, -R2 ;  /* 0x000000ffff02a224 */ /* 0x000fe200078e0a02 */
[----:B------:R-:W-:Y:S02]  /*02e0*/  @!P1 LOP3.LUT R2, RZ, R4, RZ, 0x33, !PT ;  /* 0x00000004ff029212 */ /* 0x000fe400078e33ff */
[----:B------:R-:W-:-:S03]  /*02f0*/  LEA.HI R3, R3, R0, RZ, 0x6 ;  /* 0x0000000003037211 */ /* 0x000fc600078f30ff */
[----:B------:R-:W-:Y:S02]  /*0300*/  IMAD.SHL.U32 R10, R2, 0x8, RZ ;  /* 0x00000008020a7824 */ /* 0x000fe400078e00ff */
[----:B------:R-:W-:-:S03]  /*0310*/  IMAD.MOV R2, RZ, RZ, -R2 ;  /* 0x000000ffff027224 */ /* 0x000fc600078e0a02 */
[----:B------:R-:W-:Y:S01]  /*0320*/  LEA.HI.SX32 R3, R3, -R10, 0x1a ;  /* 0x8000000a03037211 */ /* 0x000fe200078fd2ff */
[----:B------:R-:W-:-:S03]  /*0330*/  IMAD R12, R4, R2, R5 ;  /* 0x00000002040c7224 */ /* 0x000fc600078e0205 */
[----:B------:R-:W-:Y:S02]  /*0340*/  VIMNMX R11, R3, 0x8, PT ;  /* 0x00000008030b7848 */ /* 0x000fe40003fe0100 */
[----:B------:R-:W-:Y:S02]  /*0350*/  IABS R9, R12 ;  /* 0x0000000c00097213 */ /* 0x000fe40000000000 */
[-C--:B------:R-:W-:Y:S02]  /*0360*/  IABS R7, R11.reuse ;  /* 0x0000000b00077213 */ /* 0x080fe40000000000 */
[----:B------:R-:W-:Y:S02]  /*0370*/  IABS R4, R11 ;  /* 0x0000000b00047213 */ /* 0x000fe40000000000 */
[----:B------:R-:W0:Y:S08]  /*0380*/  I2F.RP R0, R7 ;  /* 0x0000000700007306 */ /* 0x000e300000209400 */
[----:B0-----:R-:W0:Y:S02]  /*0390*/  MUFU.RCP R0, R0 ;  /* 0x0000000000007308 */ /* 0x001e240000001000 */
[----:B0-----:R-:W-:-:S02]  /*03a0*/  VIADD R3, R0, 0xffffffe ;  /* 0x0ffffffe00037836 */ /* 0x001fc40000000000 */
[----:B------:R-:W-:Y:S01]  /*03b0*/  IMAD.MOV R0, RZ, RZ, -R4 ;  /* 0x000000ffff007224 */ /* 0x000fe200078e0a04 */
[----:B--2---:R-:W-:-:S03]  /*03c0*/  SHF.R.S32.HI R4, RZ, 0x5, R15 ;  /* 0x00000005ff047819 */ /* 0x004fc6000001140f */
[----:B------:R-:W0:Y:S01]  /*03d0*/  F2I.FTZ.U32.TRUNC.NTZ R3, R3 ;  /* 0x0000000300037305 */ /* 0x000e22000021f000 */
[----:B------:R-:W-:-:S04]  /*03e0*/  SGXT R4, R4, 0x1 ;  /* 0x000000010404781a */ /* 0x000fc80000000200 */
[----:B------:R-:W-:-:S04]  /*03f0*/  LOP3.LUT R4, R4, 0x840, RZ, 0xc0, !PT ;  /* 0x0000084004047812 */ /* 0x000fc800078ec0ff */
[----:B------:R-:W-:Y:S01]  /*0400*/  LOP3.LUT R4, R4, 0x1c, R15, 0xf8, !PT ;  /* 0x0000001c04047812 */ /* 0x000fe200078ef80f */
[----:B0-----:R-:W-:-:S04]  /*0410*/  IMAD.MOV R6, RZ, RZ, -R3 ;  /* 0x000000ffff067224 */ /* 0x001fc800078e0a03 */
[----:B------:R-:W-:-:S04]  /*0420*/  IMAD.MOV.U32 R2, RZ, RZ, R6 ;  /* 0x000000ffff027224 */ /* 0x000fc800078e0006 */
[----:B------:R-:W-:Y:S02]  /*0430*/  IMAD R5, R2, R7, RZ ;  /* 0x0000000702057224 */ /* 0x000fe400078e02ff */
[----:B------:R-:W-:-:S04]  /*0440*/  IMAD.MOV.U32 R2, RZ, RZ, RZ ;  /* 0x000000ffff027224 */ /* 0x000fc800078e00ff */
[----:B------:R-:W-:-:S04]  /*0450*/  IMAD.HI.U32 R2, R3, R5, R2 ;  /* 0x0000000503027227 */ /* 0x000fc800078e0002 */
[----:B------:R-:W-:Y:S02]  /*0460*/  IMAD.SHL.U32 R5, R15, 0x80, RZ ;  /* 0x000000800f057824 */ /* 0x000fe400078e00ff */
[----:B------:R-:W-:-:S03]  /*0470*/  IMAD.HI.U32 R2, R2, R9, RZ ;  /* 0x0000000902027227 */ /* 0x000fc600078e00ff */
[----:B------:R-:W-:Y:S01]  /*0480*/  LOP3.LUT R6, R5, 0xc00, RZ, 0xc0, !PT ;  /* 0x00000c0005067812 */ /* 0x000fe200078ec0ff */
[----:B------:R-:W-:Y:S02]  /*0490*/  IMAD R0, R2, R0, R9 ;  /* 0x0000000002007224 */ /* 0x000fe400078e0209 */
[----:B------:R-:W-:-:S03]  /*04a0*/  IMAD.SHL.U32 R3, R15, 0x2, RZ ;  /* 0x000000020f037824 */ /* 0x000fc600078e00ff */
[----:B------:R-:W-:-:S13]  /*04b0*/  ISETP.GT.U32.AND P1, PT, R7, R0, PT ;  /* 0x000000000700720c */ /* 0x000fda0003f24070 */
[----:B------:R-:W-:Y:S02]  /*04c0*/  @!P1 IMAD.IADD R0, R0, 0x1, -R7 ;  /* 0x0000000100009824 */ /* 0x000fe400078e0a07 */
[----:B------:R-:W-:Y:S01]  /*04d0*/  @!P1 VIADD R2, R2, 0x1 ;  /* 0x0000000102029836 */ /* 0x000fe20000000000 */
[----:B------:R-:W-:Y:S02]  /*04e0*/  ISETP.NE.AND P1, PT, R11, RZ, PT ;  /* 0x000000ff0b00720c */ /* 0x000fe40003f25270 */
[----:B------:R-:W-:Y:S01]  /*04f0*/  ISETP.GE.U32.AND P0, PT, R0, R7, PT ;  /* 0x000000070000720c */ /* 0x000fe20003f06070 */
[----:B------:R-:W-:Y:S01]  /*0500*/  IMAD.SHL.U32 R7, R15, 0x4, RZ ;  /* 0x000000040f077824 */ /* 0x000fe200078e00ff */
[----:B------:R-:W-:-:S04]  /*0510*/  LOP3.LUT R0, R12, R11, RZ, 0x3c, !PT ;  /* 0x0000000b0c007212 */ /* 0x000fc800078e3cff */
[----:B------:R-:W-:Y:S02]  /*0520*/  ISETP.GE.AND P2, PT, R0, RZ, PT ;  /* 0x000000ff0000720c */ /* 0x000fe40003f46270 */
[----:B------:R-:W-:Y:S02]  /*0530*/  LOP3.LUT R7, R6, 0x1fc, R7, 0xf8, !PT ;  /* 0x000001fc06077812 */ /* 0x000fe400078ef807 */
[----:B------:R-:W-:-:S03]  /*0540*/  LOP3.LUT R6, R15, 0x3f, RZ, 0xc0, !PT ;  /* 0x0000003f0f067812 */ /* 0x000fc600078ec0ff */
[----:B------:R-:W-:Y:S01]  /*0550*/  @P0 VIADD R2, R2, 0x1 ;  /* 0x0000000102020836 */ /* 0x000fe20000000000 */
[----:B------:R-:W-:-:S03]  /*0560*/  ISETP.GE.AND P0, PT, R20, 0x40, PT ;  /* 0x000000401400780c */ /* 0x000fc60003f06270 */
[----:B------:R-:W-:Y:S02]  /*0570*/  IMAD.MOV.U32 R0, RZ, RZ, R2 ;  /* 0x000000ffff007224 */ /* 0x000fe400078e0002 */
[----:B------:R-:W-:Y:S02]  /*0580*/  IMAD.SHL.U32 R2, R15, 0x20, RZ ;  /* 0x000000200f027824 */ /* 0x000fe400078e00ff */
[----:B------:R-:W-:Y:S01]  /*0590*/  @!P2 IMAD.MOV R0, RZ, RZ, -R0 ;  /* 0x000000ffff00a224 */ /* 0x000fe200078e0a00 */
[----:B------:R-:W-:Y:S02]  /*05a0*/  @!P1 LOP3.LUT R0, RZ, R11, RZ, 0x33, !PT ;  /* 0x0000000bff009212 */ /* 0x000fe400078e33ff */
[----:B------:R-:W-:-:S03]  /*05b0*/  LOP3.LUT R2, R2, 0x60, RZ, 0xc0, !PT ;  /* 0x0000006002027812 */ /* 0x000fc600078ec0ff */
[----:B------:R-:W-:Y:S01]  /*05c0*/  IMAD.MOV R8, RZ, RZ, -R0 ;  /* 0x000000ffff087224 */ /* 0x000fe200078e0a00 */
[----:B------:R-:W-:Y:S01]  /*05d0*/  LOP3.LUT R5, R2, 0x280, R3, 0xf8, !PT ;  /* 0x0000028002057812 */ /* 0x000fe200078ef803 */
[----:B------:R-:W-:Y:S01]  /*05e0*/  IMAD.SHL.U32 R0, R0, 0x40, RZ ;  /* 0x0000004000007824 */ /* 0x000fe200078e00ff */
[--C-:B------:R-:W-:Y:S01]  /*05f0*/  SHF.R.U32.HI R2, RZ, 0x2, R15.reuse ;  /* 0x00000002ff027819 */ /* 0x100fe2000001160f */
[----:B------:R-:W-:Y:S01]  /*0600*/  IMAD R3, R11, R8, R12 ;  /* 0x000000080b037224 */ /* 0x000fe200078e020c */
[----:B------:R-:W-:Y:S02]  /*0610*/  SHF.R.U32.HI R12, RZ, 0x6, R15 ;  /* 0x00000006ff0c7819 */ /* 0x000fe4000001160f */
[----:B------:R-:W-:Y:S01]  /*0620*/  LOP3.LUT R2, R7, 0x60, R2, 0x78, !PT ;  /* 0x0000006007027812 */ /* 0x000fe200078e7802 */
[----:B------:R-:W-:Y:S01]  /*0630*/  IMAD.IADD R17, R10, 0x1, R3 ;  /* 0x000000010a117824 */ /* 0x000fe200078e0203 */
[----:B------:R-:W-:Y:S01]  /*0640*/  LOP3.LUT R5, R4, R5, RZ, 0x3c, !PT ;  /* 0x0000000504057212 */ /* 0x000fe200078e3cff */
[C---:B------:R-:W-:Y:S01]  /*0650*/  VIADD R8, R12.reuse, 0x8 ;  /* 0x000000080c087836 */ /* 0x040fe20000000000 */
[----:B------:R-:W-:Y:S01]  /*0660*/  SHF.R.U32.HI R7, RZ, 0x6, R15 ;  /* 0x00000006ff077819 */ /* 0x000fe2000001160f */
[C---:B------:R-:W-:Y:S01]  /*0670*/  VIADD R9, R12.reuse, 0x18 ;  /* 0x000000180c097836 */ /* 0x040fe20000000000 */
[----:B------:R-:W-:Y:S01]  /*0680*/  LOP3.LUT R11, R5, 0x2, R12, 0xf8, !PT ;  /* 0x00000002050b7812 */ /* 0x000fe200078ef80c */
[C---:B------:R-:W-:Y:S01]  /*0690*/  VIADD R10, R12.reuse, 0x28 ;  /* 0x000000280c0a7836 */ /* 0x040fe20000000000 */
[----:B------:R-:W-:Y:S01]  /*06a0*/  SGXT.U32 R7, R7, 0x3 ;  /* 0x000000030707781a */ /* 0x000fe20000000000 */
[----:B------:R-:W-:-:S02]  /*06b0*/  VIADD R12, R12, 0x38 ;  /* 0x000000380c0c7836 */ /* 0x000fc40000000000 */
[--C-:B------:R-:W-:Y:S01]  /*06c0*/  IMAD.IADD R13, R8, 0x1, R0.reuse ;  /* 0x00000001080d7824 */ /* 0x100fe200078e0200 */
[C---:B------:R-:W-:Y:S01]  /*06d0*/  LOP3.LUT R49, R0.reuse, R7, RZ, 0xfc, !PT ;  /* 0x0000000700317212 */ /* 0x040fe200078efcff */
[--C-:B------:R-:W-:Y:S01]  /*06e0*/  IMAD.IADD R4, R9, 0x1, R0.reuse ;  /* 0x0000000109047824 */ /* 0x100fe200078e0200 */
[--C-:B------:R-:W-:Y:S01]  /*06f0*/  LOP3.LUT R3, R0, 0x10, R7.reuse, 0xfe, !PT ;  /* 0x0000001000037812 */ /* 0x100fe200078efe07 */
[----:B------:R-:W-:Y:S01]  /*0700*/  IMAD.IADD R48, R10, 0x1, R0 ;  /* 0x000000010a307824 */ /* 0x000fe200078e0200 */
[C-C-:B------:R-:W-:Y:S01]  /*0710*/  LOP3.LUT R5, R0.reuse, 0x20, R7.reuse, 0xfe, !PT ;  /* 0x0000002000057812 */ /* 0x140fe200078efe07 */
[----:B------:R-:W-:Y:S01]  /*0720*/  IMAD R14, R17, 0x40, R6 ;  /* 0x00000040110e7824 */ /* 0x000fe200078e0206 */
[----:B------:R-:W-:Y:S01]  /*0730*/  LOP3.LUT R47, R0, 0x30, R7, 0xfe, !PT ;  /* 0x00000030002f7812 */ /* 0x000fe200078efe07 */
[----:B------:R-:W-:Y:S01]  /*0740*/  IMAD.IADD R0, R12, 0x1, R0 ;  /* 0x000000010c007824 */ /* 0x000fe200078e0200 */
[----:B------:R-:W-:Y:S06]  /*0750*/  @!P0 BRA `(.L_x_0) ;  /* 0x0000001400448947 */ /* 0x000fec0003800000 */
[----:B------:R-:W-:Y:S01]  /*0760*/  IABS R29, R23 ;  /* 0x00000017001d7213 */ /* 0x000fe20000000000 */
[----:B------:R-:W-:Y:S01]  /*0770*/  ULDC UR4, c[0x0][0x240] ;  /* 0x0000900000047ab9 */ /* 0x000fe20000000800 */
[----:B------:R-:W-:Y:S01]  /*0780*/  IABS R33, R22 ;  /* 0x0000001600217213 */ /* 0x000fe20000000000 */
[----:B------:R-:W0:Y:S01]  /*0790*/  LDC R64, c[0x0][0x238] ;  /* 0x00008e00ff407b82 */ /* 0x000e220000000800 */
[----:B------:R-:W1:Y:S01]  /*07a0*/  I2F.RP R21, R29 ;  /* 0x0000001d00157306 */ /* 0x000e620000209400 */
[----:B------:R-:W-:Y:S01]  /*07b0*/  IABS R28, R48 ;  /* 0x00000030001c7213 */ /* 0x000fe20000000000 */
[----:B------:R-:W-:Y:S01]  /*07c0*/  ULDC.64 UR10, c[0x0][0x218] ;  /* 0x00008600000a7ab9 */ /* 0x000fe20000000a00 */
[----:B------:R-:W-:Y:S01]  /*07d0*/  IABS R30, R5 ;  /* 0x00000005001e7213 */ /* 0x000fe20000000000 */
[----:B------:R-:W-:Y:S01]  /*07e0*/  ULDC UR6, c[0x0][0x234] ;  /* 0x00008d0000067ab9 */ /* 0x000fe20000000800 */
[----:B------:R-:W-:Y:S01]  /*07f0*/  IABS R32, R4 ;  /* 0x0000000400207213 */ /* 0x000fe20000000000 */
[----:B------:R-:W-:Y:S01]  /*0800*/  ULDC UR5, c[0x0][0x23c] ;  /* 0x00008f0000057ab9 */ /* 0x000fe20000000800 */
[----:B------:R-:W-:Y:S01]  /*0810*/  IABS R34, R49 ;  /* 0x0000003100227213 */ /* 0x000fe20000000000 */
[----:B------:R-:W2:Y:S01]  /*0820*/  I2F.RP R24, R33 ;  /* 0x0000002100187306 */ /* 0x000ea20000209400 */
[----:B------:R-:W-:Y:S01]  /*0830*/  IABS R36, R14 ;  /* 0x0000000e00247213 */ /* 0x000fe20000000000 */
[----:B------:R-:W-:Y:S01]  /*0840*/  ULDC.64 UR8, c[0x0][0x210] ;  /* 0x0000840000087ab9 */ /* 0x000fe20000000a00 */
[C---:B------:R-:W-:Y:S01]  /*0850*/  LOP3.LUT R43, R7.reuse, 0x20, RZ, 0xfc, !PT ;  /* 0x00000020072b7812 */ /* 0x040fe200078efcff */
[----:B------:R-:W-:Y:S01]  /*0860*/  IMAD R45, R6, UR5, RZ ;  /* 0x00000005062d7c24 */ /* 0x000fe2000f8e02ff */
[----:B------:R-:W-:Y:S01]  /*0870*/  LOP3.LUT R44, R7, 0x30, RZ, 0xfc, !PT ;  /* 0x00000030072c7812 */ /* 0x000fe200078efcff */
[----:B------:R-:W-:-:S02]  /*0880*/  USHF.L.U32 UR18, UR5, 0x6, URZ ;  /* 0x0000000605127899 */ /* 0x000fc4000800063f */
[----:B-1----:R-:W1:Y:S01]  /*0890*/  MUFU.RCP R21, R21 ;  /* 0x0000001500157308 */ /* 0x002e620000001000 */
[----:B------:R-:W-:Y:S01]  /*08a0*/  SHF.R.S32.HI R61, RZ, 0x1f, R45 ;  /* 0x0000001fff3d7819 */ /* 0x000fe2000001142d */
[----:B------:R-:W-:Y:S01]  /*08b0*/  UMOV UR5, URZ ;  /* 0x0000003f00057c82 */ /* 0x000fe20008000000 */
[----:B------:R-:W-:Y:S02]  /*08c0*/  UIADD3 UR16, UR12, 0x1000, URZ ;  /* 0x000010000c107890 */ /* 0x000fe4000fffe03f */
[----:B------:R-:W-:Y:S01]  /*08d0*/  USHF.R.S32.HI UR19, URZ, 0x1f, UR18 ;  /* 0x0000001f3f137899 */ /* 0x000fe20008011412 */
[----:B0-----:R-:W-:Y:S02]  /*08e0*/  IMAD.SHL.U32 R88, R64, 0x40, RZ ;  /* 0x0000004040587824 */ /* 0x001fe400078e00ff */
[----:B--2---:R-:W0:Y:S01]  /*08f0*/  MUFU.RCP R24, R24 ;  /* 0x0000001800187308 */ /* 0x004e220000001000 */
[-C--:B------:R-:W-:Y:S01]  /*0900*/  IMAD R50, R12, R64.reuse, RZ ;  /* 0x000000400c327224 */ /* 0x080fe200078e02ff */
[----:B------:R-:W-:Y:S01]  /*0910*/  ULDC UR13, c[0x0][0x230] ;  /* 0x00008c00000d7ab9 */ /* 0x000fe20000000800 */
[----:B------:R-:W-:-:S02]  /*0920*/  IMAD R52, R10, R64, RZ ;  /* 0x000000400a347224 */ /* 0x000fc400078e02ff */
[-C--:B------:R-:W-:Y:S02]  /*0930*/  IMAD R54, R9, R64.reuse, RZ ;  /* 0x0000004009367224 */ /* 0x080fe400078e02ff */
[-C--:B------:R-:W-:Y:S02]  /*0940*/  IMAD R56, R8, R64.reuse, RZ ;  /* 0x0000004008387224 */ /* 0x080fe400078e02ff */
[----:B-1----:R-:W-:Y:S02]  /*0950*/  VIADD R16, R21, 0xffffffe ;  /* 0x0ffffffe15107836 */ /* 0x002fe40000000000 */
[-C--:B------:R-:W-:Y:S02]  /*0960*/  IMAD R58, R7, R64.reuse, RZ ;  /* 0x00000040073a7224 */ /* 0x080fe400078e02ff */
[----:B------:R1:W2:Y:S01]  /*0970*/  F2I.FTZ.U32.TRUNC.NTZ R17, R16 ;  /* 0x0000001000117305 */ /* 0x0002a2000021f000 */
[-C--:B------:R-:W-:Y:S02]  /*0980*/  IMAD R60, R44, R64.reuse, RZ ;  /* 0x000000402c3c7224 */ /* 0x080fe400078e02ff */
[----:B------:R-:W-:-:S02]  /*0990*/  IMAD R62, R43, R64, RZ ;  /* 0x000000402b3e7224 */ /* 0x000fc400078e02ff */
[----:B0-----:R-:W-:Y:S01]  /*09a0*/  VIADD R18, R24, 0xffffffe ;  /* 0x0ffffffe18127836 */ /* 0x001fe20000000000 */
[----:B------:R-:W-:-:S03]  /*09b0*/  IABS R24, R0 ;  /* 0x0000000000187213 */ /* 0x000fc60000000000 */
[----:B------:R0:W3:Y:S01]  /*09c0*/  F2I.FTZ.U32.TRUNC.NTZ R19, R18 ;  /* 0x0000001200137305 */ /* 0x0000e2000021f000 */
[----:B-1----:R-:W-:Y:S02]  /*09d0*/  IMAD.MOV.U32 R16, RZ, RZ, RZ ;  /* 0x000000ffff107224 */ /* 0x002fe400078e00ff */
[----:B--2---:R-:W-:Y:S02]  /*09e0*/  IMAD.MOV R26, RZ, RZ, -R17 ;  /* 0x000000ffff1a7224 */ /* 0x004fe400078e0a11 */
[----:B0-----:R-:W-:Y:S02]  /*09f0*/  IMAD.MOV.U32 R18, RZ, RZ, RZ ;  /* 0x000000ffff127224 */ /* 0x001fe400078e00ff */
[----:B------:R-:W-:Y:S01]  /*0a00*/  IMAD R25, R26, R29, RZ ;  /* 0x0000001d1a197224 */ /* 0x000fe200078e02ff */
[----:B------:R-:W-:Y:S01]  /*0a10*/  IABS R26, R47 ;  /* 0x0000002f001a7213 */ /* 0x000fe20000000000 */
[----:B---3--:R-:W-:Y:S02]  /*0a20*/  IMAD.MOV R27, RZ, RZ, -R19 ;  /* 0x000000ffff1b7224 */ /* 0x008fe400078e0a13 */
[----:B------:R-:W-:-:S04]  /*0a30*/  IMAD.HI.U32 R17, R17, R25, R16 ;  /* 0x0000001911117227 */ /* 0x000fc800078e0010 */
[----:B------:R-:W-:Y:S02]  /*0a40*/  IMAD.MOV.U32 R16, RZ, RZ, R27 ;  /* 0x000000ffff107224 */ /* 0x000fe400078e001b */
[----:B------:R-:W-:-:S04]  /*0a50*/  IMAD.HI.U32 R21, R17, R26, RZ ;  /* 0x0000001a11157227 */ /* 0x000fc800078e00ff */
[----:B------:R-:W-:Y:S02]  /*0a60*/  IMAD R27, R16, R33, RZ ;  /* 0x00000021101b7224 */ /* 0x000fe400078e02ff */
[----:B------:R-:W-:-:S04]  /*0a70*/  IMAD.HI.U32 R16, R17, R24, RZ ;  /* 0x0000001811107227 */ /* 0x000fc800078e00ff */
[----:B------:R-:W-:-:S04]  /*0a80*/  IMAD.HI.U32 R27, R19, R27, R18 ;  /* 0x0000001b131b7227 */ /* 0x000fc800078e0012 */
[----:B------:R-:W-:-:S04]  /*0a90*/  IMAD.HI.U32 R18, R17, R28, RZ ;  /* 0x0000001c11127227 */ /* 0x000fc800078e00ff */
[----:B------:R-:W-:-:S04]  /*0aa0*/  IMAD.HI.U32 R19, R17, R30, RZ ;  /* 0x0000001e11137227 */ /* 0x000fc800078e00ff */
[----:B------:R-:W-:Y:S02]  /*0ab0*/  IMAD.MOV R21, RZ, RZ, -R21 ;  /* 0x000000ffff157224 */ /* 0x000fe400078e0a15 */
[----:B------:R-:W-:Y:S02]  /*0ac0*/  IMAD.MOV R25, RZ, RZ, -R18 ;  /* 0x000000ffff197224 */ /* 0x000fe400078e0a12 */
[----:B------:R-:W-:Y:S02]  /*0ad0*/  IMAD.MOV R31, RZ, RZ, -R19 ;  /* 0x000000ffff1f7224 */ /* 0x000fe400078e0a13 */
[----:B------:R-:W-:Y:S02]  /*0ae0*/  IMAD.MOV R16, RZ, RZ, -R16 ;  /* 0x000000ffff107224 */ /* 0x000fe400078e0a10 */
[C---:B------:R-:W-:Y:S02]  /*0af0*/  IMAD R18, R29.reuse, R21, R26 ;  /* 0x000000151d127224 */ /* 0x040fe400078e021a */
[C---:B------:R-:W-:Y:S01]  /*0b00*/  IMAD R19, R29.reuse, R25, R28 ;  /* 0x000000191d137224 */ /* 0x040fe200078e021c */
[----:B------:R-:W-:Y:S01]  /*0b10*/  IABS R28, R3 ;  /* 0x00000003001c7213 */ /* 0x000fe20000000000 */
[C---:B------:R-:W-:Y:S01]  /*0b20*/  IMAD R21, R29.reuse, R31, R30 ;  /* 0x0000001f1d157224 */ /* 0x040fe200078e021e */
[----:B------:R-:W-:Y:S01]  /*0b30*/  IABS R30, R13 ;  /* 0x0000000d001e7213 */ /* 0x000fe20000000000 */
[C---:B------:R-:W-:Y:S01]  /*0b40*/  IMAD R16, R29.reuse, R16, R24 ;  /* 0x000000101d107224 */ /* 0x040fe200078e0218 */
[----:B------:R-:W-:Y:S01]  /*0b50*/  ISETP.GT.U32.AND P6, PT, R29, R18, PT ;  /* 0x000000121d00720c */ /* 0x000fe20003fc4070 */
[----:B------:R-:W-:Y:S01]  /*0b60*/  IMAD.HI.U32 R24, R17, R32, RZ ;  /* 0x0000002011187227 */ /* 0x000fe200078e00ff */
[----:B------:R-:W-:-:S02]  /*0b70*/  ISETP.GT.U32.AND P1, PT, R29, R21, PT ;  /* 0x000000151d00720c */ /* 0x000fc40003f24070 */
[----:B------:R-:W-:Y:S01]  /*0b80*/  ISETP.GT.U32.AND P5, PT, R29, R16, PT ;  /* 0x000000101d00720c */ /* 0x000fe20003fa4070 */
[----:B------:R-:W-:Y:S01]  /*0b90*/  IMAD.HI.U32 R25, R17, R28, RZ ;  /* 0x0000001c11197227 */ /* 0x000fe200078e00ff */
[----:B------:R-:W-:-:S03]  /*0ba0*/  ISETP.GT.U32.AND P2, PT, R29, R19, PT ;  /* 0x000000131d00720c */ /* 0x000fc60003f44070 */
[----:B------:R-:W-:-:S04]  /*0bb0*/  IMAD.HI.U32 R26, R17, R30, RZ ;  /* 0x0000001e111a7227 */ /* 0x000fc800078e00ff */
[----:B------:R-:W-:-:S04]  /*0bc0*/  IMAD.HI.U32 R17, R17, R34, RZ ;  /* 0x0000002211117227 */ /* 0x000fc800078e00ff */
[----:B------:R-:W-:-:S04]  /*0bd0*/  IMAD.HI.U32 R27, R27, R36, RZ ;  /* 0x000000241b1b7227 */ /* 0x000fc800078e00ff */
[----:B------:R-:W-:Y:S02]  /*0be0*/  IMAD.MOV R17, RZ, RZ, -R17 ;  /* 0x000000ffff117224 */ /* 0x000fe400078e0a11 */
[----:B------:R-:W-:Y:S02]  /*0bf0*/  IMAD.MOV R31, RZ, RZ, -R27 ;  /* 0x000000ffff1f7224 */ /* 0x000fe400078e0a1b */
[----:B------:R-:W-:Y:S01]  /*0c00*/  IMAD R27, R29, R17, R34 ;  /* 0x000000111d1b7224 */ /* 0x000fe200078e0222 */
[----:B------:R-:W-:Y:S01]  /*0c10*/  SHF.R.S32.HI R17, RZ, 0x1f, R20 ;  /* 0x0000001fff117819 */ /* 0x000fe20000011414 */
[----:B------:R-:W-:Y:S02]  /*0c20*/  IMAD.MOV R24, RZ, RZ, -R24 ;  /* 0x000000ffff187224 */ /* 0x000fe400078e0a18 */
[----:B------:R-:W-:Y:S01]  /*0c30*/  IMAD.MOV R26, RZ, RZ, -R26 ;  /* 0x000000ffff1a7224 */ /* 0x000fe200078e0a1a */
[----:B------:R-:W-:Y:S01]  /*0c40*/  LEA.HI R17, R17, R20, RZ, 0x6 ;  /* 0x0000001411117211 */ /* 0x000fe200078f30ff */
[----:B------:R-:W-:-:S02]  /*0c50*/  IMAD.MOV R25, RZ, RZ, -R25 ;  /* 0x000000ffff197224 */ /* 0x000fc400078e0a19 */
[----:B------:R-:W-:Y:S01]  /*0c60*/  @!P5 IMAD.IADD R16, R16, 0x1, -R29 ;  /* 0x000000011010d824 */ /* 0x000fe200078e0a1d */
[C---:B------:R-:W-:Y:S01]  /*0c70*/  ISETP.GT.U32.AND P5, PT, R29.reuse, R27, PT ;  /* 0x0000001b1d00720c */ /* 0x040fe20003fa4070 */
[C---:B------:R-:W-:Y:S01]  /*0c80*/  IMAD R24, R29.reuse, R24, R32 ;  /* 0x000000181d187224 */ /* 0x040fe200078e0220 */
[----:B------:R-:W-:Y:S01]  /*0c90*/  SHF.R.S32.HI R46, RZ, 0x6, R17 ;  /* 0x00000006ff2e7819 */ /* 0x000fe20000011411 */
[C---:B------:R-:W-:Y:S01]  /*0ca0*/  IMAD R26, R29.reuse, R26, R30 ;  /* 0x0000001a1d1a7224 */ /* 0x040fe200078e021e */
[----:B------:R-:W-:Y:S01]  /*0cb0*/  SHF.R.U32.HI R30, RZ, 0x5, R15 ;  /* 0x00000005ff1e7819 */ /* 0x000fe2000001160f */
[C---:B------:R-:W-:Y:S01]  /*0cc0*/  IMAD R25, R29.reuse, R25, R28 ;  /* 0x000000191d197224 */ /* 0x040fe200078e021c */
[----:B------:R-:W-:Y:S01]  /*0cd0*/  ISETP.GT.U32.AND P0, PT, R29, R24, PT ;  /* 0x000000181d00720c */ /* 0x000fe20003f04070 */
[----:B------:R-:W-:Y:S01]  /*0ce0*/  IMAD R28, R33, R31, R36 ;  /* 0x0000001f211c7224 */ /* 0x000fe200078e0224 */
[C---:B------:R-:W-:Y:S01]  /*0cf0*/  ISETP.GT.U32.AND P4, PT, R29.reuse, R26, PT ;  /* 0x0000001a1d00720c */ /* 0x040fe20003f84070 */
[--C-:B------:R-:W-:Y:S01]  /*0d00*/  @!P6 IMAD.IADD R18, R18, 0x1, -R29.reuse ;  /* 0x000000011212e824 */ /* 0x100fe200078e0a1d */
[----:B------:R-:W-:Y:S01]  /*0d10*/  ISETP.GT.U32.AND P3, PT, R29, R25, PT ;  /* 0x000000191d00720c */ /* 0x000fe20003f64070 */
[--C-:B------:R-:W-:Y:S01]  /*0d20*/  @!P1 IMAD.IADD R21, R21, 0x1, -R29.reuse ;  /* 0x0000000115159824 */ /* 0x100fe200078e0a1d */
[----:B------:R-:W-:Y:S01]  /*0d30*/  ISETP.GT.U32.AND P6, PT, R33, R28, PT ;  /* 0x0000001c2100720c */ /* 0x000fe20003fc4070 */
[--C-:B------:R-:W-:Y:S01]  /*0d40*/  @!P2 IMAD.IADD R19, R19, 0x1, -R29.reuse ;  /* 0x000000011313a824 */ /* 0x100fe200078e0a1d */
[----:B------:R-:W-:Y:S01]  /*0d50*/  ISETP.GT.U32.AND P2, PT, R29, R16, PT ;  /* 0x000000101d00720c */ /* 0x000fe20003f44070 */
[----:B------:R-:W-:Y:S01]  /*0d60*/  @!P5 IMAD.IADD R27, R27, 0x1, -R29 ;  /* 0x000000011b1bd824 */ /* 0x000fe200078e0a1d */
[----:B------:R-:W-:-:S02]  /*0d70*/  ISETP.GT.U32.AND P1, PT, R29, R18, PT ;  /* 0x000000121d00720c */ /* 0x000fc40003f24070 */
[----:B------:R-:W-:Y:S01]  /*0d80*/  ISETP.GT.U32.AND P5, PT, R29, R21, PT ;  /* 0x000000151d00720c */ /* 0x000fe20003fa4070 */
[--C-:B------:R-:W-:Y:S01]  /*0d90*/  @!P0 IMAD.IADD R24, R24, 0x1, -R29.reuse ;  /* 0x0000000118188824 */ /* 0x100fe200078e0a1d */
[----:B------:R-:W-:Y:S01]  /*0da0*/  R2UR UR17, R30 ;  /* 0x000000001e1172ca */ /* 0x000fe200000e0000 */
[--C-:B------:R-:W-:Y:S01]  /*0db0*/  @!P4 IMAD.IADD R26, R26, 0x1, -R29.reuse ;  /* 0x000000011a1ac824 */ /* 0x100fe200078e0a1d */
[----:B------:R-:W-:Y:S01]  /*0dc0*/  CS2R R30, SRZ ;  /* 0x00000000001e7805 */ /* 0x000fe2000001ff00 */
[----:B------:R-:W-:Y:S01]  /*0dd0*/  @!P3 IMAD.IADD R25, R25, 0x1, -R29 ;  /* 0x000000011919b824 */ /* 0x000fe200078e0a1d */
[C---:B------:R-:W-:Y:S01]  /*0de0*/  ISETP.GT.U32.AND P0, PT, R29.reuse, R24, PT ;  /* 0x000000181d00720c */ /* 0x040fe20003f04070 */
[----:B------:R-:W-:Y:S01]  /*0df0*/  @!P6 IMAD.IADD R28, R28, 0x1, -R33 ;  /* 0x000000011c1ce824 */ /* 0x000fe200078e0a21 */
[C---:B------:R-:W-:Y:S01]  /*0e00*/  ISETP.GT.U32.AND P6, PT, R29.reuse, R19, PT ;  /* 0x000000131d00720c */ /* 0x040fe20003fc4070 */
[--C-:B------:R-:W-:Y:S01]  /*0e10*/  @!P2 IMAD.IADD R16, R16, 0x1, -R29.reuse ;  /* 0x000000011010a824 */ /* 0x100fe200078e0a1d */
[C---:B------:R-:W-:Y:S01]  /*0e20*/  ISETP.GT.U32.AND P3, PT, R29.reuse, R26, PT ;  /* 0x0000001a1d00720c */ /* 0x040fe20003f64070 */
[--C-:B------:R-:W-:Y:S01]  /*0e30*/  @!P1 IMAD.IADD R18, R18, 0x1, -R29.reuse ;  /* 0x0000000112129824 */ /* 0x100fe200078e0a1d */
[----:B------:R-:W-:Y:S01]  /*0e40*/  ISETP.GT.U32.AND P4, PT, R29, R25, PT ;  /* 0x000000191d00720c */ /* 0x000fe20003f84070 */
[----:B------:R-:W-:Y:S01]  /*0e50*/  @!P5 IMAD.IADD R21, R21, 0x1, -R29 ;  /* 0x000000011515d824 */ /* 0x000fe200078e0a1d */
[----:B------:R-:W-:-:S02]  /*0e60*/  ISETP.GT.U32.AND P2, PT, R29, R27, PT ;  /* 0x0000001b1d00720c */ /* 0x000fc40003f44070 */
[----:B------:R-:W-:Y:S02]  /*0e70*/  ISETP.GT.U32.AND P1, PT, R33, R28, PT ;  /* 0x0000001c2100720c */ /* 0x000fe40003f24070 */
[----:B------:R-:W-:Y:S01]  /*0e80*/  ISETP.GE.AND P5, PT, R47, RZ, PT ;  /* 0x000000ff2f00720c */ /* 0x000fe20003fa6270 */
[--C-:B------:R-:W-:Y:S01]  /*0e90*/  @!P0 IMAD.IADD R24, R24, 0x1, -R29.reuse ;  /* 0x0000000118188824 */ /* 0x100fe200078e0a1d */
[----:B------:R-:W-:Y:S01]  /*0ea0*/  ISETP.GE.AND P0, PT, R48, RZ, PT ;  /* 0x000000ff3000720c */ /* 0x000fe20003f06270 */
[--C-:B------:R-:W-:Y:S01]  /*0eb0*/  @!P6 IMAD.IADD R19, R19, 0x1, -R29.reuse ;  /* 0x000000011313e824 */ /* 0x100fe200078e0a1d */
[----:B------:R-:W-:Y:S01]  /*0ec0*/  ISETP.GE.AND P6, PT, R0, RZ, PT ;  /* 0x000000ff0000720c */ /* 0x000fe20003fc6270 */
[--C-:B------:R-:W-:Y:S01]  /*0ed0*/  @!P3 IMAD.IADD R26, R26, 0x1, -R29.reuse ;  /* 0x000000011a1ab824 */ /* 0x100fe200078e0a1d */
[----:B------:R-:W-:Y:S01]  /*0ee0*/  ISETP.GE.AND P3, PT, R5, RZ, PT ;  /* 0x000000ff0500720c */ /* 0x000fe20003f66270 */
[--C-:B------:R-:W-:Y:S01]  /*0ef0*/  @!P4 IMAD.IADD R25, R25, 0x1, -R29.reuse ;  /* 0x000000011919c824 */ /* 0x100fe200078e0a1d */
[----:B------:R-:W-:Y:S01]  /*0f00*/  ISETP.GE.AND P4, PT, R13, RZ, PT ;  /* 0x000000ff0d00720c */ /* 0x000fe20003f86270 */
[----:B------:R-:W-:Y:S01]  /*0f10*/  @!P2 IMAD.IADD R27, R27, 0x1, -R29 ;  /* 0x000000011b1ba824 */ /* 0x000fe200078e0a1d */
[----:B------:R-:W-:Y:S01]  /*0f20*/  ISETP.GE.AND P2, PT, R3, RZ, PT ;  /* 0x000000ff0300720c */ /* 0x000fe20003f46270 */
[----:B------:R-:W-:Y:S01]  /*0f30*/  @!P1 IMAD.IADD R28, R28, 0x1, -R33 ;  /* 0x000000011c1c9824 */ /* 0x000fe200078e0a21 */
[----:B------:R-:W-:Y:S01]  /*0f40*/  ISETP.GE.AND P1, PT, R4, RZ, PT ;  /* 0x000000ff0400720c */ /* 0x000fe20003f26270 */
[----:B------:R-:W-:Y:S01]  /*0f50*/  @!P5 IMAD.MOV R18, RZ, RZ, -R18 ;  /* 0x000000ffff12d224 */ /* 0x000fe200078e0a12 */
[----:B------:R-:W-:Y:S01]  /*0f60*/  ISETP.GE.AND P5, PT, R49, RZ, PT ;  /* 0x000000ff3100720c */ /* 0x000fe20003fa6270 */
[----:B------:R-:W-:Y:S01]  /*0f70*/  IMAD.MOV.U32 R20, RZ, RZ, R19 ;  /* 0x000000ffff147224 */ /* 0x000fe200078e0013 */
[----:B------:R-:W-:Y:S01]  /*0f80*/  LOP3.LUT R19, RZ, R23, RZ, 0x33, !PT ;  /* 0x00000017ff137212 */ /* 0x000fe200078e33ff */
[----:B------:R-:W-:Y:S01]  /*0f90*/  @!P6 IMAD.MOV R16, RZ, RZ, -R16 ;  /* 0x000000ffff10e224 */ /* 0x000fe200078e0a10 */
[----:B------:R-:W-:Y:S01]  /*0fa0*/  ISETP.NE.AND P6, PT, R22, RZ, PT ;  /* 0x000000ff1600720c */ /* 0x000fe20003fc5270 */
[----:B------:R-:W-:Y:S01]  /*0fb0*/  @!P0 IMAD.MOV R20, RZ, RZ, -R20 ;  /* 0x000000ffff148224 */ /* 0x000fe200078e0a14 */
[----:B------:R-:W-:Y:S01]  /*0fc0*/  ISETP.GE.AND P0, PT, R14, RZ, PT ;  /* 0x000000ff0e00720c */ /* 0x000fe20003f06270 */
[----:B------:R-:W-:Y:S01]  /*0fd0*/  @!P3 IMAD.MOV R21, RZ, RZ, -R21 ;  /* 0x000000ffff15b224 */ /* 0x000fe200078e0a15 */
[----:B------:R-:W-:Y:S01]  /*0fe0*/  ISETP.NE.AND P3, PT, R23, RZ, PT ;  /* 0x000000ff1700720c */ /* 0x000fe20003f65270 */
[----:B------:R-:W-:-:S02]  /*0ff0*/  @!P2 IMAD.MOV R25, RZ, RZ, -R25 ;  /* 0x000000ffff19a224 */ /* 0x000fc400078e0a19 */
[----:B------:R-:W-:Y:S01]  /*1000*/  @!P1 IMAD.MOV R24, RZ, RZ, -R24 ;  /* 0x000000ffff189224 */ /* 0x000fe200078e0a18 */
[C---:B------:R-:W-:Y:S01]  /*1010*/  SEL R16, R19.reuse, R16, !P3 ;  /* 0x0000001013107207 */ /* 0x040fe20005800000 */
[----:B------:R-:W-:Y:S01]  /*1020*/  @!P4 IMAD.MOV R26, RZ, RZ, -R26 ;  /* 0x000000ffff1ac224 */ /* 0x000fe200078e0a1a */
[C---:B------:R-:W-:Y:S01]  /*1030*/  SEL R18, R19.reuse, R18, !P3 ;  /* 0x0000001213127207 */ /* 0x040fe20005800000 */
[----:B------:R-:W-:Y:S01]  /*1040*/  @!P5 IMAD.MOV R27, RZ, RZ, -R27 ;  /* 0x000000ffff1bd224 */ /* 0x000fe200078e0a1b */
[C---:B------:R-:W-:Y:S01]  /*1050*/  SEL R20, R19.reuse, R20, !P3 ;  /* 0x0000001413147207 */ /* 0x040fe20005800000 */
[----:B------:R-:W-:Y:S01]  /*1060*/  IMAD R16, R16, UR4, RZ ;  /* 0x0000000410107c24 */ /* 0x000fe2000f8e02ff */
[C---:B------:R-:W-:Y:S01]  /*1070*/  SEL R21, R19.reuse, R21, !P3 ;  /* 0x0000001513157207 */ /* 0x040fe20005800000 */
[----:B------:R-:W-:Y:S01]  /*1080*/  @!P0 IMAD.MOV R28, RZ, RZ, -R28 ;  /* 0x000000ffff1c8224 */ /* 0x000fe200078e0a1c */
[C---:B------:R-:W-:Y:S01]  /*1090*/  SEL R24, R19.reuse, R24, !P3 ;  /* 0x0000001813187207 */ /* 0x040fe20005800000 */
[----:B------:R-:W-:Y:S01]  /*10a0*/  IMAD R18, R18, UR4, RZ ;  /* 0x0000000412127c24 */ /* 0x000fe2000f8e02ff */
[C---:B------:R-:W-:Y:S01]  /*10b0*/  SEL R25, R19.reuse, R25, !P3 ;  /* 0x0000001913197207 */ /* 0x040fe20005800000 */
[----:B------:R-:W-:Y:S01]  /*10c0*/  IMAD R20, R20, UR4, RZ ;  /* 0x0000000414147c24 */ /* 0x000fe2000f8e02ff */
[----:B------:R-:W-:Y:S01]  /*10d0*/  SEL R26, R19, R26, !P3 ;  /* 0x0000001a131a7207 */ /* 0x000fe20005800000 */
[----:B------:R-:W-:Y:S01]  /*10e0*/  IMAD R21, R21, UR4, RZ ;  /* 0x0000000415157c24 */ /* 0x000fe2000f8e02ff */
[----:B------:R-:W-:Y:S01]  /*10f0*/  SEL R19, R19, R27, !P3 ;  /* 0x0000001b13137207 */ /* 0x000fe20005800000 */
[----:B------:R-:W-:Y:S01]  /*1100*/  IMAD R24, R24, UR4, RZ ;  /* 0x0000000418187c24 */ /* 0x000fe2000f8e02ff */
[----:B------:R-:W-:Y:S01]  /*1110*/  SHF.R.S32.HI R40, RZ, 0x1f, R16 ;  /* 0x0000001fff287819 */ /* 0x000fe20000011410 */
[----:B------:R-:W-:Y:S01]  /*1120*/  IMAD R25, R25, UR4, RZ ;  /* 0x0000000419197c24 */ /* 0x000fe2000f8e02ff */
[----:B------:R-:W-:Y:S01]  /*1130*/  IADD3 R32, P0, R16, UR10, RZ ;  /* 0x0000000a10207c10 */ /* 0x000fe2000ff1e0ff */
[----:B------:R-:W-:Y:S01]  /*1140*/  IMAD R19, R19, UR4, RZ ;  /* 0x0000000413137c24 */ /* 0x000fe2000f8e02ff */
[----:B------:R-:W-:Y:S01]  /*1150*/  @!P6 LOP3.LUT R28, RZ, R22, RZ, 0x33, !PT ;  /* 0x00000016ff1ce212 */ /* 0x000fe200078e33ff */
[----:B------:R-:W-:Y:S01]  /*1160*/  IMAD.SHL.U32 R16, R15, 0x8, RZ ;  /* 0x000000080f107824 */ /* 0x000fe200078e00ff */
[----:B------:R-:W-:Y:S01]  /*1170*/  IADD3.X R40, R40, UR11, RZ, P0, !PT ;  /* 0x0000000b28287c10 */ /* 0x000fe200087fe4ff */
[----:B------:R-:W-:Y:S01]  /*1180*/  IMAD R26, R26, UR4, RZ ;  /* 0x000000041a1a7c24 */ /* 0x000fe2000f8e02ff */
[----:B------:R-:W-:Y:S01]  /*1190*/  SHF.R.S32.HI R90, RZ, 0x1f, R19 ;  /* 0x0000001fff5a7819 */ /* 0x000fe20000011413 */
[----:B------:R-:W-:Y:S01]  /*11a0*/  IMAD R28, R28, UR6, RZ ;  /* 0x000000061c1c7c24 */ /* 0x000fe2000f8e02ff */
[----:B------:R-:W-:Y:S01]  /*11b0*/  IADD3 R39, P0, R19, UR10, RZ ;  /* 0x0000000a13277c10 */ /* 0x000fe2000ff1e0ff */
[----:B------:R-:W-:Y:S01]  /*11c0*/  USHF.R.U32.HI UR4, URZ, 0x4, UR12 ;  /* 0x000000043f047899 */ /* 0x000fe2000801160c */
[----:B------:R-:W-:-:S02]  /*11d0*/  SHF.R.U32.HI R22, RZ, 0x3, R15 ;  /* 0x00000003ff167819 */ /* 0x000fc4000001160f */
[----:B------:R-:W-:Y:S01]  /*11e0*/  LOP3.LUT R19, R16, 0x30, RZ, 0xc0, !PT ;  /* 0x0000003010137812 */ /* 0x000fe200078ec0ff */
[----:B------:R-:W-:Y:S01]  /*11f0*/  USGXT.U32 UR4, UR4, 0xe ;  /* 0x0000000e0404789a */ /* 0x000fe20008000000 */
[----:B------:R-:W-:Y:S02]  /*1200*/  SHF.R.S32.HI R42, RZ, 0x1f, R18 ;  /* 0x0000001fff2a7819 */ /* 0x000fe40000011412 */
[----:B------:R-:W-:Y:S01]  /*1210*/  IADD3 R33, P6, R18, UR10, RZ ;  /* 0x0000000a12217c10 */ /* 0x000fe2000ffde0ff */
[----:B------:R-:W-:Y:S01]  /*1220*/  IMAD R16, R6, 0x40, R19 ;  /* 0x0000004006107824 */ /* 0x000fe200078e0213 */
[----:B------:R-:W-:Y:S02]  /*1230*/  LOP3.LUT R22, R22, 0x30, RZ, 0xc0, !PT ;  /* 0x0000003016167812 */ /* 0x000fe400078ec0ff */
[----:B------:R-:W-:Y:S02]  /*1240*/  IADD3.X R42, R42, UR11, RZ, P6, !PT ;  /* 0x0000000b2a2a7c10 */ /* 0x000fe4000b7fe4ff */
[----:B------:R-:W-:-:S02]  /*1250*/  LOP3.LUT R59, R22, 0x1ff, R15, 0x78, !PT ;  /* 0x000001ff163b7812 */ /* 0x000fc400078e780f */
[----:B------:R-:W-:Y:S01]  /*1260*/  IADD3 R41, P6, R28, UR8, RZ ;  /* 0x000000081c297c10 */ /* 0x000fe2000ffde0ff */
[----:B------:R-:W-:Y:S01]  /*1270*/  UMOV UR8, 0xfffffffe ;  /* 0xfffffffe00087882 */ /* 0x000fe20000000000 */
[----:B------:R-:W-:Y:S02]  /*1280*/  LOP3.LUT R15, R7, 0x10, RZ, 0xfc, !PT ;  /* 0x00000010070f7812 */ /* 0x000fe400078efcff */
[----:B------:R-:W-:Y:S02]  /*1290*/  SHF.R.S32.HI R100, RZ, 0x1f, R20 ;  /* 0x0000001fff647819 */ /* 0x000fe40000011414 */
[----:B------:R-:W-:Y:S01]  /*12a0*/  IADD3 R34, P5, R20, UR10, RZ ;  /* 0x0000000a14227c10 */ /* 0x000fe2000ffbe0ff */
[----:B------:R-:W-:Y:S01]  /*12b0*/  IMAD R64, R15, R64, RZ ;  /* 0x000000400f407224 */ /* 0x000fe200078e02ff */
[----:B------:R-:W-:Y:S02]  /*12c0*/  SHF.R.S32.HI R98, RZ, 0x1f, R21 ;  /* 0x0000001fff627819 */ /* 0x000fe40000011415 */
[----:B------:R-:W-:-:S02]  /*12d0*/  IADD3 R35, P4, R21, UR10, RZ ;  /* 0x0000000a15237c10 */ /* 0x000fc4000ff9e0ff */
[----:B------:R-:W-:Y:S02]  /*12e0*/  SHF.R.S32.HI R96, RZ, 0x1f, R24 ;  /* 0x0000001fff607819 */ /* 0x000fe40000011418 */
[----:B------:R-:W-:Y:S02]  /*12f0*/  IADD3 R36, P3, R24, UR10, RZ ;  /* 0x0000000a18247c10 */ /* 0x000fe4000ff7e0ff */
[----:B------:R-:W-:Y:S02]  /*1300*/  SHF.R.S32.HI R94, RZ, 0x1f, R25 ;  /* 0x0000001fff5e7819 */ /* 0x000fe40000011419 */
[----:B------:R-:W-:Y:S02]  /*1310*/  IADD3 R38, P2, R25, UR10, RZ ;  /* 0x0000000a19267c10 */ /* 0x000fe4000ff5e0ff */
[----:B------:R-:W-:Y:S02]  /*1320*/  CS2R R24, SRZ ;  /* 0x0000000000187805 */ /* 0x000fe4000001ff00 */
[----:B------:R-:W-:-:S02]  /*1330*/  SHF.R.S32.HI R92, RZ, 0x1f, R26 ;  /* 0x0000001fff5c7819 */ /* 0x000fc4000001141a */
[----:B------:R-:W-:Y:S02]  /*1340*/  IADD3 R37, P1, R26, UR10, RZ ;  /* 0x0000000a1a257c10 */ /* 0x000fe4000ff3e0ff */
[----:B------:R-:W-:Y:S02]  /*1350*/  CS2R R26, SRZ ;  /* 0x00000000001a7805 */ /* 0x000fe4000001ff00 */
[----:B------:R-:W-:Y:S02]  /*1360*/  LOP3.LUT R51, R16, R7, RZ, 0xfc, !PT ;  /* 0x0000000710337212 */ /* 0x000fe400078efcff */
[----:B------:R-:W-:Y:S02]  /*1370*/  LEA.HI.X.SX32 R63, R28, UR9, 0x1, P6 ;  /* 0x000000091c3f7c11 */ /* 0x000fe4000b0f0eff */
[----:B------:R-:W-:Y:S02]  /*1380*/  CS2R R28, SRZ ;  /* 0x00000000001c7805 */ /* 0x000fe4000001ff00 */
[----:B------:R-:W-:Y:S01]  /*1390*/  IADD3.X R100, R100, UR11, RZ, P5, !PT ;  /* 0x0000000b64647c10 */ /* 0x000fe2000affe4ff */
[----:B------:R-:W-:Y:S01]  /*13a0*/  UMOV UR9, 0x7fffffdf ;  /* 0x7fffffdf00097882 */ /* 0x000fe20000000000 */
[----:B------:R-:W-:Y:S01]  /*13b0*/  IADD3.X R98, R98, UR11, RZ, P4, !PT ;  /* 0x0000000b62627c10 */ /* 0x000fe2000a7fe4ff */
[----:B------:R-:W-:Y:S01]  /*13c0*/  UIADD3.64 UR8, UR4, -UR8, URZ ;  /* 0x8000000804087297 */ /* 0x000fe2000fffe03f */
[----:B------:R-:W-:-:S02]  /*13d0*/  IADD3.X R96, R96, UR11, RZ, P3, !PT ;  /* 0x0000000b60607c10 */ /* 0x000fc40009ffe4ff */
[----:B------:R-:W-:Y:S02]  /*13e0*/  IADD3.X R94, R94, UR11, RZ, P2, !PT ;  /* 0x0000000b5e5e7c10 */ /* 0x000fe400097fe4ff */
[----:B------:R-:W-:Y:S02]  /*13f0*/  IADD3.X R92, R92, UR11, RZ, P1, !PT ;  /* 0x0000000b5c5c7c10 */ /* 0x000fe40008ffe4ff */
[----:B------:R-:W-:Y:S02]  /*1400*/  IADD3.X R90, R90, UR11, RZ, P0, !PT ;  /* 0x0000000b5a5a7c10 */ /* 0x000fe400087fe4ff */
[C---:B------:R-:W-:Y:S02]  /*1410*/  LOP3.LUT R53, R51.reuse, 0x10, RZ, 0x3c, !PT ;  /* 0x0000001033357812 */ /* 0x040fe400078e3cff */
[C---:B------:R-:W-:Y:S02]  /*1420*/  LOP3.LUT R55, R51.reuse, 0x20, RZ, 0x3c, !PT ;  /* 0x0000002033377812 */ /* 0x040fe400078e3cff */
[----:B------:R-:W-:-:S07]  /*1430*/  LOP3.LUT R57, R51, 0x30, RZ, 0x3c, !PT ;  /* 0x0000003033397812 */ /* 0x000fce00078e3cff */
.L_x_1:
[----:B------:R-:W-:Y:S02]  /*1440*/  ISETP.GE.AND P0, PT, R7, UR13, PT ;  /* 0x0000000d07007c0c */ /* 0x000fe4000bf06270 */
[C---:B------:R-:W-:Y:S02]  /*1450*/  IADD3 R22, P1, R58.reuse, R41, RZ ;  /* 0x000000293a167210 */ /* 0x040fe40007f3e0ff */
[----:B------:R-:W-:Y:S02]  /*1460*/  PRMT R66, RZ, 0x7610, R66 ;  /* 0x00007610ff427816 */ /* 0x000fe40000000042 */
[----:B------:R-:W-:Y:S02]  /*1470*/  LEA.HI.X.SX32 R23, R58, R63, 0x1, P1 ;  /* 0x0000003f3a177211 */ /* 0x000fe400008f0eff */
[----:B------:R-:W-:Y:S02]  /*1480*/  ISETP.GE.AND P1, PT, R8, UR13, PT ;  /* 0x0000000d08007c0c */ /* 0x000fe4000bf26270 */
[----:B------:R-:W-:-:S03]  /*1490*/  ISETP.GE.AND P2, PT, R15, UR13, PT ;  /* 0x0000000d0f007c0c */ /* 0x000fc6000bf46270 */
[----:B------:R0:W2:Y:S01]  /*14a0*/  @!P0 LDG.E.U8 R66, desc[UR14][R22.64] ;  /* 0x0000000e16428981 */ /* 0x0000a2000c1e1100 */
[C---:B------:R-:W-:Y:S02]  /*14b0*/  IADD3 R18, P0, R56.reuse, R41, RZ ;  /* 0x0000002938127210 */ /* 0x040fe40007f1e0ff */
[----:B------:R-:W-:Y:S02]  /*14c0*/  PRMT R68, RZ, 0x7610, R68 ;  /* 0x00007610ff447816 */ /* 0x000fe40000000044 */
[----:B------:R-:W-:Y:S02]  /*14d0*/  LEA.HI.X.SX32 R19, R56, R63, 0x1, P0 ;  /* 0x0000003f38137211 */ /* 0x000fe400000f0eff */
[C---:B------:R-:W-:Y:S02]  /*14e0*/  IADD3 R16, P0, R64.reuse, R41, RZ ;  /* 0x0000002940107210 */ /* 0x040fe40007f1e0ff */
[----:B------:R-:W-:Y:S01]  /*14f0*/  PRMT R70, RZ, 0x7610, R70 ;  /* 0x00007610ff467816 */ /* 0x000fe20000000046 */
[----:B------:R1:W3:Y:S01]  /*1500*/  @!P1 LDG.E.U8 R68, desc[UR14][R18.64] ;  /* 0x0000000e12449981 */ /* 0x0002e2000c1e1100 */
[----:B------:R-:W-:-:S02]  /*1510*/  LEA.HI.X.SX32 R17, R64, R63, 0x1, P0 ;  /* 0x0000003f40117211 */ /* 0x000fc400000f0eff */
[----:B------:R-:W-:Y:S02]  /*1520*/  ISETP.GE.AND P1, PT, R9, UR13, PT ;  /* 0x0000000d09007c0c */ /* 0x000fe4000bf26270 */
[C---:B------:R-:W-:Y:S01]  /*1530*/  IADD3 R20, P0, R54.reuse, R41, RZ ;  /* 0x0000002936147210 */ /* 0x040fe20007f1e0ff */
[----:B------:R-:W4:Y:S01]  /*1540*/  @!P2 LDG.E.U8 R70, desc[UR14][R16.64] ;  /* 0x0000000e1046a981 */ /* 0x000f22000c1e1100 */
[----:B------:R-:W-:Y:S02]  /*1550*/  PRMT R72, RZ, 0x7610, R72 ;  /* 0x00007610ff487816 */ /* 0x000fe40000000048 */
[----:B------:R-:W-:Y:S02]  /*1560*/  LEA.HI.X.SX32 R21, R54, R63, 0x1, P0 ;  /* 0x0000003f36157211 */ /* 0x000fe400000f0eff */
[----:B------:R-:W-:Y:S02]  /*1570*/  PRMT R76, RZ, 0x7610, R76 ;  /* 0x00007610ff4c7816 */ /* 0x000fe4000000004c */
[----:B------:R-:W-:-:S03]  /*1580*/  ISETP.GE.AND P2, PT, R43, UR13, PT ;  /* 0x0000000d2b007c0c */ /* 0x000fc6000bf46270 */
[----:B------:R5:W4:Y:S01]  /*1590*/  @!P1 LDG.E.U8 R72, desc[UR14][R20.64] ;  /* 0x0000000e14489981 */ /* 0x000b22000c1e1100 */
[----:B0-----:R-:W-:Y:S02]  /*15a0*/  IADD3 R22, P0, R62, R41, RZ ;  /* 0x000000293e167210 */ /* 0x001fe40007f1e0ff */
[----:B------:R-:W-:Y:S02]  /*15b0*/  ISETP.GE.AND P1, PT, R10, UR13, PT ;  /* 0x0000000d0a007c0c */ /* 0x000fe4000bf26270 */
[----:B------:R-:W-:Y:S02]  /*15c0*/  LEA.HI.X.SX32 R23, R62, R63, 0x1, P0 ;  /* 0x0000003f3e177211 */ /* 0x000fe400000f0eff */
[C---:B-1----:R-:W-:Y:S02]  /*15d0*/  IADD3 R18, P0, R52.reuse, R41, RZ ;  /* 0x0000002934127210 */ /* 0x042fe40007f1e0ff */
[----:B------:R-:W-:Y:S02]  /*15e0*/  PRMT R74, RZ, 0x7610, R74 ;  /* 0x00007610ff4a7816 */ /* 0x000fe4000000004a */
[----:B------:R-:W-:-:S02]  /*15f0*/  LEA.HI.X.SX32 R19, R52, R63, 0x1, P0 ;  /* 0x0000003f34137211 */ /* 0x000fc400000f0eff */
[----:B------:R-:W-:Y:S02]  /*1600*/  PRMT R78, RZ, 0x7610, R78 ;  /* 0x00007610ff4e7816 */ /* 0x000fe4000000004e */
[----:B------:R0:W4:Y:S04]  /*1610*/  @!P2 LDG.E.U8 R74, desc[UR14][R22.64] ;  /* 0x0000000e164aa981 */ /* 0x000128000c1e1100 */
[----:B------:R1:W4:Y:S01]  /*1620*/  @!P1 LDG.E.U8 R76, desc[UR14][R18.64] ;  /* 0x0000000e124c9981 */ /* 0x000322000c1e1100 */
[----:B------:R-:W-:Y:S02]  /*1630*/  ISETP.GE.AND P1, PT, R44, UR13, PT ;  /* 0x0000000d2c007c0c */ /* 0x000fe4000bf26270 */
[----:B-----5:R-:W-:-:S04]  /*1640*/  IADD3 R20, P0, R60, R41, RZ ;  /* 0x000000293c147210 */ /* 0x020fc80007f1e0ff */
[----:B------:R-:W-:Y:S02]  /*1650*/  LEA.HI.X.SX32 R21, R60, R63, 0x1, P0 ;  /* 0x0000003f3c157211 */ /* 0x000fe400000f0eff */
[----:B------:R-:W-:-:S05]  /*1660*/  IADD3 R16, P0, R50, R41, RZ ;  /* 0x0000002932107210 */ /* 0x000fca0007f1e0ff */
[----:B------:R5:W4:Y:S01]  /*1670*/  @!P1 LDG.E.U8 R78, desc[UR14][R20.64] ;  /* 0x0000000e144e9981 */ /* 0x000b22000c1e1100 */
[----:B------:R-:W-:Y:S02]  /*1680*/  ISETP.GE.AND P1, PT, R12, UR13, PT ;  /* 0x0000000d0c007c0c */ /* 0x000fe4000bf26270 */
[----:B0-----:R-:W-:Y:S02]  /*1690*/  PRMT R22, RZ, 0x7610, R22 ;  /* 0x00007610ff167816 */ /* 0x001fe40000000016 */
[----:B------:R-:W-:-:S09]  /*16a0*/  LEA.HI.X.SX32 R17, R50, R63, 0x1, P0 ;  /* 0x0000003f32117211 */ /* 0x000fd200000f0eff */
[----:B------:R0:W4:Y:S01]  /*16b0*/  @!P1 LDG.E.U8 R22, desc[UR14][R16.64] ;  /* 0x0000000e10169981 */ /* 0x000122000c1e1100 */
[----:B-1----:R-:W-:Y:S02]  /*16c0*/  IADD3 R18, P1, R45, R33, RZ ;  /* 0x000000212d127210 */ /* 0x002fe40007f3e0ff */
[----:B------:R-:W-:Y:S01]  /*16d0*/  ISETP.GE.AND P0, PT, R6, UR13, PT ;  /* 0x0000000d06007c0c */ /* 0x000fe2000bf06270 */
[----:B------:R-:W-:Y:S01]  /*16e0*/  BAR.SYNC.DEFER_BLOCKING 0x0 ;  /* 0x0000000000007b1d */ /* 0x000fe20000010000 */
[----:B------:R-:W-:Y:S01]  /*16f0*/  PRMT R86, RZ, 0x7610, R86 ;  /* 0x00007610ff567816 */ /* 0x000fe20000000056 */
[----:B------:R-:W-:Y:S01]  /*1700*/  IMAD.X R19, R61, 0x1, R42, P1 ;  /* 0x000000013d137824 */ /* 0x000fe200008e062a */
[----:B-----5:R-:W-:-:S05]  /*1710*/  IADD3 R20, P1, R45, R34, RZ ;  /* 0x000000222d147210 */ /* 0x020fca0007f3e0ff */
[----:B------:R-:W-:Y:S01]  /*1720*/  IMAD.X R21, R61, 0x1, R100, P1 ;  /* 0x000000013d157824 */ /* 0x000fe200008e0664 */
[----:B0-----:R-:W-:Y:S02]  /*1730*/  IADD3 R16, P1, R45, R35, RZ ;  /* 0x000000232d107210 */ /* 0x001fe40007f3e0ff */
[----:B------:R-:W-:-:S03]  /*1740*/  PRMT R84, RZ, 0x7610, R84 ;  /* 0x00007610ff547816 */ /* 0x000fc60000000054 */
[----:B------:R-:W-:Y:S01]  /*1750*/  IMAD.X R17, R61, 0x1, R98, P1 ;  /* 0x000000013d117824 */ /* 0x000fe200008e0662 */
[----:B------:R-:W-:Y:S01]  /*1760*/  PRMT R82, RZ, 0x7610, R82 ;  /* 0x00007610ff527816 */ /* 0x000fe20000000052 */
[----:B------:R0:W5:Y:S04]  /*1770*/  @!P0 LDG.E.U8 R86, desc[UR14][R18.64] ;  /* 0x0000000e12568981 */ /* 0x000168000c1e1100 */
[----:B------:R1:W5:Y:S01]  /*1780*/  @!P0 LDG.E.U8 R84, desc[UR14][R20.64] ;  /* 0x0000000e14548981 */ /* 0x000362000c1e1100 */
[----:B------:R-:W-:-:S03]  /*1790*/  PRMT R80, RZ, 0x7610, R80 ;  /* 0x00007610ff507816 */ /* 0x000fc60000000050 */
[----:B------:R1:W5:Y:S01]  /*17a0*/  @!P0 LDG.E.U8 R82, desc[UR14][R16.64] ;  /* 0x0000000e10528981 */ /* 0x000362000c1e1100 */
[----:B0-----:R-:W-:-:S05]  /*17b0*/  IADD3 R18, P1, R45, R36, RZ ;  /* 0x000000242d127210 */ /* 0x001fca0007f3e0ff */
[----:B------:R-:W-:Y:S01]  /*17c0*/  IMAD.X R19, R61, 0x1, R96, P1 ;  /* 0x000000013d137824 */ /* 0x000fe200008e0660 */
[----:B-1----:R-:W-:-:S04]  /*17d0*/  IADD3 R20, P1, R45, R38, RZ ;  /* 0x000000262d147210 */ /* 0x002fc80007f3e0ff */
[----:B------:R0:W5:Y:S01]  /*17e0*/  @!P0 LDG.E.U8 R80, desc[UR14][R18.64] ;  /* 0x0000000e12508981 */ /* 0x000162000c1e1100 */
[----:B------:R-:W-:Y:S01]  /*17f0*/  IMAD.X R21, R61, 0x1, R94, P1 ;  /* 0x000000013d157824 */ /* 0x000fe200008e065e */
[----:B------:R-:W-:-:S05]  /*1800*/  IADD3 R16, P1, R45, R37, RZ ;  /* 0x000000252d107210 */ /* 0x000fca0007f3e0ff */
[----:B------:R-:W-:Y:S01]  /*1810*/  IMAD.X R17, R61, 0x1, R92, P1 ;  /* 0x000000013d117824 */ /* 0x000fe200008e065c */
[----:B0-----:R-:W-:-:S05]  /*1820*/  IADD3 R18, P1, R45, R39, RZ ;  /* 0x000000272d127210 */ /* 0x001fca0007f3e0ff */
[----:B------:R-:W-:Y:S01]  /*1830*/  IMAD.X R19, R61, 0x1, R90, P1 ;  /* 0x000000013d137824 */ /* 0x000fe200008e065a */
[----:B--2---:R-:W-:Y:S04]  /*1840*/  STS.U8 [R51+UR12], R66 ;  /* 0x0000004233007988 */ /* 0x004fe8000800000c */
[----:B---3--:R-:W-:Y:S04]  /*1850*/  STS.U8 [R51+UR12+0x8], R68 ;  /* 0x0000084433007988 */ /* 0x008fe8000800000c */
[----:B----4-:R0:W-:Y:S02]  /*1860*/  STS.U8 [R53+UR12], R70 ;  /* 0x0000004635007988 */ /* 0x0101e4000800000c */
[----:B0-----:R-:W-:-:S02]  /*1870*/  PRMT R70, RZ, 0x7610, R70 ;  /* 0x00007610ff467816 */ /* 0x001fc40000000046 */
[----:B------:R0:W-:Y:S04]  /*1880*/  STS.U8 [R53+UR12+0x8], R72 ;  /* 0x0000084835007988 */ /* 0x0001e8000800000c */
[----:B------:R1:W2:Y:S01]  /*1890*/  @!P0 LDG.E.U8 R70, desc[UR14][R20.64] ;  /* 0x0000000e14468981 */ /* 0x0002a2000c1e1100 */
[----:B------:R-:W-:Y:S02]  /*18a0*/  PRMT R68, RZ, 0x7610, R68 ;  /* 0x00007610ff447816 */ /* 0x000fe40000000044 */
[----:B------:R-:W-:Y:S02]  /*18b0*/  PRMT R66, RZ, 0x7610, R66 ;  /* 0x00007610ff427816 */ /* 0x000fe40000000042 */
[----:B0-----:R-:W-:Y:S02]  /*18c0*/  PRMT R72, RZ, 0x7610, R72 ;  /* 0x00007610ff487816 */ /* 0x001fe40000000048 */
[----:B------:R-:W3:Y:S01]  /*18d0*/  @!P0 LDG.E.U8 R68, desc[UR14][R16.64] ;  /* 0x0000000e10448981 */ /* 0x000ee2000c1e1100 */
[----:B-1----:R-:W-:-:S03]  /*18e0*/  IADD3 R20, P1, R45, R32, RZ ;  /* 0x000000202d147210 */ /* 0x002fc60007f3e0ff */
[----:B------:R-:W4:Y:S02]  /*18f0*/  @!P0 LDG.E.U8 R66, desc[UR14][R18.64] ;  /* 0x0000000e12428981 */ /* 0x000f24000c1e1100 */
[----:B------:R-:W-:-:S05]  /*1900*/  IMAD.X R21, R61, 0x1, R40, P1 ;  /* 0x000000013d157824 */ /* 0x000fca00008e0628 */
[----:B------:R-:W4:Y:S04]  /*1910*/  @!P0 LDG.E.U8 R72, desc[UR14][R20.64] ;  /* 0x0000000e14488981 */ /* 0x000f28000c1e1100 */
[----:B------:R0:W-:Y:S04]  /*1920*/  STS.U8 [R55+UR12], R74 ;  /* 0x0000004a37007988 */ /* 0x0001e8000800000c */
[----:B------:R0:W-:Y:S04]  /*1930*/  STS.U8 [R55+UR12+0x8], R76 ;  /* 0x0000084c37007988 */ /* 0x0001e8000800000c */
[----:B------:R0:W-:Y:S04]  /*1940*/  STS.U8 [R57+UR12], R78 ;  /* 0x0000004e39007988 */ /* 0x0001e8000800000c */
[----:B------:R0:W-:Y:S04]  /*1950*/  STS.U8 [R57+UR12+0x8], R22 ;  /* 0x0000081639007988 */ /* 0x0001e8000800000c */
[----:B-----5:R0:W-:Y:S04]  /*1960*/  STS.U8 [R59+UR12+0x1c00], R86 ;  /* 0x001c00563b007988 */ /* 0x0201e8000800000c */
[----:B------:R0:W-:Y:S04]  /*1970*/  STS.U8 [R59+UR12+0x1a00], R84 ;  /* 0x001a00543b007988 */ /* 0x0001e8000800000c */
[----:B------:R0:W-:Y:S04]  /*1980*/  STS.U8 [R59+UR12+0x1800], R82 ;  /* 0x001800523b007988 */ /* 0x0001e8000800000c */
[----:B------:R0:W-:Y:S01]  /*1990*/  STS.U8 [R59+UR12+0x1600], R80 ;  /* 0x001600503b007988 */ /* 0x0001e2000800000c */
[----:B------:R-:W-:-:S04]  /*19a0*/  USHF.L.U32 UR6, UR17, 0x4, URZ ;  /* 0x0000000411067899 */ /* 0x000fc8000800063f */
[----:B------:R-:W-:-:S04]  /*19b0*/  ULOP3.LUT UR6, UR6, 0xc0, URZ, 0xc0, !UPT ;  /* 0x000000c006067892 */ /* 0x000fc8000f8ec03f */
[----:B------:R-:W-:-:S04]  /*19c0*/  ULEA.HI UR6, UR16, UR6, URZ, 0x1c ;  /* 0x0000000610067291 */ /* 0x000fc8000f8fe03f */
[----:B------:R-:W-:Y:S01]  /*19d0*/  ULOP3.LUT UR6, UR6, 0x3fff, URZ, 0xc0, !UPT ;  /* 0x00003fff06067892 */ /* 0x000fe2000f8ec03f */
[----:B------:R-:W-:Y:S01]  /*19e0*/  UMOV UR20, UR4 ;  /* 0x0000000400147c82 */ /* 0x000fe20008000000 */
[----:B------:R-:W-:Y:S01]  /*19f0*/  UMOV UR21, 0x80000020 ;  /* 0x8000002000157882 */ /* 0x000fe20000000000 */
[----:B------:R-:W-:-:S04]  /*1a00*/  UMOV UR23, 0x80000020 ;  /* 0x8000002000177882 */ /* 0x000fc80000000000 */
[----:B------:R-:W-:Y:S01]  /*1a10*/  UMOV UR22, UR6 ;  /* 0x0000000600167c82 */ /* 0x000fe20008000000 */
[----:B------:R-:W-:Y:S01]  /*1a20*/  UMOV UR10, 0xfffffffe ;  /* 0xfffffffe000a7882 */ /* 0x000fe20000000000 */
[----:B------:R-:W-:Y:S01]  /*1a30*/  UMOV UR11, 0x7fffffdf ;  /* 0x7fffffdf000b7882 */ /* 0x000fe20000000000 */
[----:B------:R-:W-:Y:S02]  /*1a40*/  UMOV UR7, URZ ;  /* 0x0000003f00077c82 */ /* 0x000fe40008000000 */
[----:B------:R-:W-:Y:S01]  /*1a50*/  UIADD3.64 UR10, UR6, -UR10, URZ ;  /* 0x8000000a060a7297 */ /* 0x000fe2000fffe03f */
[----:B------:R-:W-:Y:S01]  /*1a60*/  VIADD R46, R46, 0xffffffff ;  /* 0xffffffff2e2e7836 */ /* 0x000fe20000000000 */
[----:B------:R-:W-:-:S04]  /*1a70*/  IADD3 R34, P0, R34, UR18, RZ ;  /* 0x0000001222227c10 */ /* 0x000fc8000ff1e0ff */
[----:B------:R-:W-:Y:S02]  /*1a80*/  IADD3.X R100, R100, UR19, RZ, P0, !PT ;  /* 0x0000001364647c10 */ /* 0x000fe400087fe4ff */
[----:B------:R-:W-:Y:S02]  /*1a90*/  ISETP.NE.U32.AND P0, PT, R46, RZ, PT ;  /* 0x000000ff2e00720c */ /* 0x000fe40003f05070 */
[----:B------:R-:W-:Y:S02]  /*1aa0*/  IADD3 R32, P5, R32, UR18, RZ ;  /* 0x0000001220207c10 */ /* 0x000fe4000ffbe0ff */
[----:B------:R-:W-:Y:S02]  /*1ab0*/  IADD3 R33, P6, R33, UR18, RZ ;  /* 0x0000001221217c10 */ /* 0x000fe4000ffde0ff */
[----:B------:R-:W-:Y:S02]  /*1ac0*/  IADD3.X R40, R40, UR19, RZ, P5, !PT ;  /* 0x0000001328287c10 */ /* 0x000fe4000affe4ff */
[----:B------:R-:W-:-:S02]  /*1ad0*/  IADD3 R35, P1, R35, UR18, RZ ;  /* 0x0000001223237c10 */ /* 0x000fc4000ff3e0ff */
[----:B------:R-:W-:Y:S02]  /*1ae0*/  IADD3 R36, P2, R36, UR18, RZ ;  /* 0x0000001224247c10 */ /* 0x000fe4000ff5e0ff */
[----:B------:R-:W-:Y:S02]  /*1af0*/  IADD3 R38, P3, R38, UR18, RZ ;  /* 0x0000001226267c10 */ /* 0x000fe4000ff7e0ff */
[----:B------:R-:W-:Y:S02]  /*1b00*/  IADD3 R37, P4, R37, UR18, RZ ;  /* 0x0000001225257c10 */ /* 0x000fe4000ff9e0ff */
[----:B------:R-:W-:Y:S02]  /*1b10*/  IADD3 R39, P5, R39, UR18, RZ ;  /* 0x0000001227277c10 */ /* 0x000fe4000ffbe0ff */
[----:B------:R-:W-:Y:S01]  /*1b20*/  IADD3.X R42, R42, UR19, RZ, P6, !PT ;  /* 0x000000132a2a7c10 */ /* 0x000fe2000b7fe4ff */
[----:B------:R-:W-:Y:S01]  /*1b30*/  UIADD3 UR13, UR13, -0x40, URZ ;  /* 0xffffffc00d0d7890 */ /* 0x000fe2000fffe03f */
[----:B------:R-:W-:Y:S01]  /*1b40*/  IADD3 R41, P6, R88, R41, RZ ;  /* 0x0000002958297210 */ /* 0x000fe20007fde0ff */
[----:B--2---:R0:W-:Y:S04]  /*1b50*/  STS.U8 [R59+UR12+0x1400], R70 ;  /* 0x001400463b007988 */ /* 0x0041e8000800000c */
[----:B---3--:R0:W-:Y:S04]  /*1b60*/  STS.U8 [R59+UR12+0x1200], R68 ;  /* 0x001200443b007988 */ /* 0x0081e8000800000c */
[----:B----4-:R0:W-:Y:S04]  /*1b70*/  STS.U8 [R59+UR12+0x1000], R66 ;  /* 0x001000423b007988 */ /* 0x0101e8000800000c */
[----:B------:R0:W-:Y:S01]  /*1b80*/  STS.U8 [R59+UR12+0x1e00], R72 ;  /* 0x001e00483b007988 */ /* 0x0001e2000800000c */
[----:B------:R1:W-:Y:S06]  /*1b90*/  MEMBAR.ALL.CTA ;  /* 0x0000000000007992 */ /* 0x0003ec0000008000 */
[----:B-1----:R-:W1:Y:S02]  /*1ba0*/  FENCE.VIEW.ASYNC.S ;  /* 0x00000000000073c6 */ /* 0x002e640000000000 */
[----:B-1----:R-:W-:Y:S06]  /*1bb0*/  BAR.SYNC.DEFER_BLOCKING 0x0 ;  /* 0x0000000000007b1d */ /* 0x002fec0000010000 */
[----:B------:R-:W-:-:S06]  /*1bc0*/  WARPGROUP.ARRIVE ;  /* 0x00000000000079c5 */ /* 0x000fcc0000000000 */
[----:B------:R-:W-:Y:S04]  /*1bd0*/  QGMMA.64x16x32.F32.E5M2.E5M2 R24, gdesc[UR20], R24 ;  /* 0x00200000141879f3 */ /* 0x000fe80008703818 */
[----:B------:R-:W-:Y:S01]  /*1be0*/  QGMMA.64x16x32.F32.E5M2.E5M2 R24, gdesc[UR8], R24, gsb0 ;  /* 0x00200000081879f3 */ /* 0x000fe20008003818 */
[----:B------:R-:W-:Y:S02]  /*1bf0*/  IADD3.X R98, R98, UR19, RZ, P1, !PT ;  /* 0x0000001362627c10 */ /* 0x000fe40008ffe4ff */
[----:B------:R-:W-:Y:S02]  /*1c00*/  IADD3.X R96, R96, UR19, RZ, P2, !PT ;  /* 0x0000001360607c10 */ /* 0x000fe400097fe4ff */
[----:B------:R-:W-:Y:S02]  /*1c10*/  IADD3.X R94, R94, UR19, RZ, P3, !PT ;  /* 0x000000135e5e7c10 */ /* 0x000fe40009ffe4ff */
[----:B------:R-:W-:-:S02]  /*1c20*/  IADD3.X R92, R92, UR19, RZ, P4, !PT ;  /* 0x000000135c5c7c10 */ /* 0x000fc4000a7fe4ff */
[----:B------:R-:W-:Y:S02]  /*1c30*/  IADD3.X R90, R90, UR19, RZ, P5, !PT ;  /* 0x000000135a5a7c10 */ /* 0x000fe4000affe4ff */
[----:B------:R-:W-:Y:S01]  /*1c40*/  LEA.HI.X.SX32 R63, R88, R63, 0x1, P6 ;  /* 0x0000003f583f7211 */ /* 0x000fe200030f0eff */
[----:B------:R-:W-:Y:S02]  /*1c50*/  WARPGROUP.DEPBAR.LE gsb0, 0x0 ;  /* 0x00008000000079c5 */ /* 0x000fe40000010000 */
[----:B0-----:R-:W-:Y:S05]  /*1c60*/  @P0 BRA `(.L_x_1) ;  /* 0xfffffff400f40947 */ /* 0x001fea000383ffff */
.L_x_0:
[----:B------:R-:W-:Y:S01]  /*1c70*/  BAR.SYNC.DEFER_BLOCKING 0x0 ;  /* 0x0000000000007b1d */ /* 0x000fe20000010000 */
[----:B------:R-:W-:Y:S02]  /*1c80*/  F2FP.SATFINITE.E5M2.F32.PACK_AB_MERGE_C R24, R25, R24, RZ ;  /* 0x000000181918723e */ /* 0x000fe400048060ff */
[----:B------:R-:W-:Y:S02]  /*1c90*/  F2FP.SATFINITE.E5M2.F32.PACK_AB_MERGE_C R29, R29, R28, RZ ;  /* 0x0000001c1d1d723e */ /* 0x000fe400048060ff */
[----:B------:R-:W-:Y:S01]  /*1ca0*/  F2FP.SATFINITE.E5M2.F32.PACK_AB_MERGE_C R26, R27, R26, RZ ;  /* 0x0000001a1b1a723e */ /* 0x000fe200048060ff */
[----:B------:R-:W-:Y:S01]  /*1cb0*/  ULDC UR4, c[0x0][0x244] ;  /* 0x0000910000047ab9 */ /* 0x000fe20000000800 */
[----:B------:R-:W-:Y:S01]  /*1cc0*/  F2FP.SATFINITE.E5M2.F32.PACK_AB_MERGE_C R31, R31, R30, RZ ;  /* 0x0000001e1f1f723e */ /* 0x000fe200048060ff */
[----:B------:R-:W-:Y:S01]  /*1cd0*/  ULDC.64 UR6, c[0x0][0x228] ;  /* 0x00008a0000067ab9 */ /* 0x000fe20000000a00 */
[----:B------:R-:W-:Y:S02]  /*1ce0*/  LOP3.LUT R6, R24, 0xffff, RZ, 0xc0, !PT ;  /* 0x0000ffff18067812 */ /* 0x000fe400078ec0ff */
[----:B------:R-:W-:-:S02]  /*1cf0*/  LOP3.LUT R9, R29, 0xffff, RZ, 0xc0, !PT ;  /* 0x0000ffff1d097812 */ /* 0x000fc400078ec0ff */
[----:B------:R-:W-:Y:S02]  /*1d00*/  LOP3.LUT R7, R26, 0xffff, RZ, 0xc0, !PT ;  /* 0x0000ffff1a077812 */ /* 0x000fe400078ec0ff */
[----:B------:R-:W-:Y:S02]  /*1d10*/  LOP3.LUT R8, R31, 0xffff, RZ, 0xc0, !PT ;  /* 0x0000ffff1f087812 */ /* 0x000fe400078ec0ff */
[----:B------:R-:W-:Y:S02]  /*1d20*/  SHF.R.U32.HI R6, RZ, 0x8, R6 ;  /* 0x00000008ff067819 */ /* 0x000fe40000011606 */
[----:B------:R-:W-:Y:S02]  /*1d30*/  SHF.R.U32.HI R9, RZ, 0x8, R9 ;  /* 0x00000008ff097819 */ /* 0x000fe40000011609 */
[----:B------:R-:W-:Y:S02]  /*1d40*/  SHF.R.U32.HI R7, RZ, 0x8, R7 ;  /* 0x00000008ff077819 */ /* 0x000fe40000011607 */
[----:B------:R-:W-:-:S02]  /*1d50*/  SHF.R.U32.HI R8, RZ, 0x8, R8 ;  /* 0x00000008ff087819 */ /* 0x000fc40000011608 */
[----:B------:R-:W-:Y:S02]  /*1d60*/  PRMT R24, R29, 0x7604, R24 ;  /* 0x000076041d187816 */ /* 0x000fe40000000018 */
[----:B------:R-:W-:Y:S01]  /*1d70*/  PRMT R10, R9, 0x7604, R6 ;  /* 0x00007604090a7816 */ /* 0x000fe20000000006 */
[----:B------:R-:W-:Y:S01]  /*1d80*/  IMAD R6, R14, UR4, RZ ;  /* 0x000000040e067c24 */ /* 0x000fe2000f8e02ff */
[----:B------:R-:W-:Y:S01]  /*1d90*/  PRMT R26, R31, 0x7604, R26 ;  /* 0x000076041f1a7816 */ /* 0x000fe2000000001a */
[----:B------:R-:W-:Y:S01]  /*1da0*/  STS.U16 [R11+UR12], R24 ;  /* 0x000000180b007988 */ /* 0x000fe2000800040c */
[----:B------:R-:W-:Y:S01]  /*1db0*/  LOP3.LUT R9, R11, 0x20, RZ, 0x3c, !PT ;  /* 0x000000200b097812 */ /* 0x000fe200078e3cff */
[----:B------:R-:W-:Y:S01]  /*1dc0*/  ULDC.64 UR4, c[0x0][0x220] ;  /* 0x0000880000047ab9 */ /* 0x000fe20000000a00 */
[----:B------:R-:W-:Y:S01]  /*1dd0*/  PRMT R8, R8, 0x7604, R7 ;  /* 0x0000760408087816 */ /* 0x000fe20000000007 */
[----:B------:R0:W-:Y:S01]  /*1de0*/  STS.U16 [R11+UR12+0x100], R10 ;  /* 0x0001000a0b007988 */ /* 0x0001e2000800040c */
[----:B------:R-:W-:Y:S01]  /*1df0*/  ISETP.GE.AND P0, PT, R14, UR6, PT ;  /* 0x000000060e007c0c */ /* 0x000fe2000bf06270 */
[----:B------:R-:W-:Y:S01]  /*1e00*/  ULDC UR6, c[0x0][0x248] ;  /* 0x0000920000067ab9 */ /* 0x000fe20000000800 */
[----:B------:R-:W-:Y:S01]  /*1e10*/  IADD3 R18, P2, R6, UR4, RZ ;  /* 0x0000000406127c10 */ /* 0x000fe2000ff5e0ff */
[----:B------:R-:W-:Y:S01]  /*1e20*/  STS.U16 [R9+UR12+0x400], R26 ;  /* 0x0004001a09007988 */ /* 0x000fe2000800040c */
[----:B------:R-:W-:Y:S01]  /*1e30*/  IMAD R7, R49, UR6, RZ ;  /* 0x0000000631077c24 */ /* 0x000fe2000f8e02ff */
[C---:B------:R-:W-:Y:S01]  /*1e40*/  ISETP.LT.AND P4, PT, R13.reuse, UR7, !P0 ;  /* 0x000000070d007c0c */ /* 0x040fe2000c781270 */
[----:B------:R-:W-:Y:S01]  /*1e50*/  IMAD R13, R13, UR6, RZ ;  /* 0x000000060d0d7c24 */ /* 0x000fe2000f8e02ff */
[----:B------:R1:W-:Y:S01]  /*1e60*/  STS.U16 [R9+UR12+0x500], R8 ;  /* 0x0005000809007988 */ /* 0x0003e2000800040c */
[----:B------:R-:W-:Y:S01]  /*1e70*/  ISETP.LT.AND P1, PT, R49, UR7, !P0 ;  /* 0x0000000731007c0c */ /* 0x000fe2000c721270 */
[----:B0-----:R-:W-:Y:S01]  /*1e80*/  IMAD R10, R4, UR6, RZ ;  /* 0x00000006040a7c24 */ /* 0x001fe2000f8e02ff */
[----:B------:R-:W-:Y:S01]  /*1e90*/  LEA.HI.X.SX32 R20, R6, UR5, 0x1, P2 ;  /* 0x0000000506147c11 */ /* 0x000fe200090f0eff */
[----:B------:R-:W-:Y:S01]  /*1ea0*/  BAR.SYNC.DEFER_BLOCKING 0x0 ;  /* 0x0000000000007b1d */ /* 0x000fe20000010000 */
[----:B------:R-:W-:Y:S01]  /*1eb0*/  IADD3 R6, P2, R7, R18, RZ ;  /* 0x0000001207067210 */ /* 0x000fe20007f5e0ff */
[----:B------:R-:W-:Y:S01]  /*1ec0*/  IMAD R11, R5, UR6, RZ ;  /* 0x00000006050b7c24 */ /* 0x000fe2000f8e02ff */
[C---:B------:R-:W-:Y:S01]  /*1ed0*/  ISETP.LT.AND P5, PT, R3.reuse, UR7, !P0 ;  /* 0x0000000703007c0c */ /* 0x040fe2000c7a1270 */
[----:B------:R-:W-:Y:S01]  /*1ee0*/  IMAD R3, R3, UR6, RZ ;  /* 0x0000000603037c24 */ /* 0x000fe2000f8e02ff */
[----:B------:R-:W-:Y:S01]  /*1ef0*/  LEA.HI.X.SX32 R7, R7, R20, 0x1, P2 ;  /* 0x0000001407077211 */ /* 0x000fe200010f0eff */
[----:B------:R-:W-:Y:S01]  /*1f00*/  IMAD R12, R48, UR6, RZ ;  /* 0x00000006300c7c24 */ /* 0x000fe2000f8e02ff */
[----:B-1----:R-:W-:Y:S01]  /*1f10*/  IADD3 R8, P3, R13, R18, RZ ;  /* 0x000000120d087210 */ /* 0x002fe20007f7e0ff */
[----:B------:R-:W-:-:S03]  /*1f20*/  IMAD R14, R0, UR6, RZ ;  /* 0x00000006000e7c24 */ /* 0x000fc6000f8e02ff */
[----:B------:R-:W-:Y:S01]  /*1f30*/  LEA.HI.X.SX32 R9, R13, R20, 0x1, P3 ;  /* 0x000000140d097211 */ /* 0x000fe200018f0eff */
[----:B------:R-:W-:Y:S01]  /*1f40*/  IMAD R13, R47, UR6, RZ ;  /* 0x000000062f0d7c24 */ /* 0x000fe2000f8e02ff */
[----:B------:R-:W-:Y:S01]  /*1f50*/  ISETP.LT.AND P3, PT, R5, UR7, !P0 ;  /* 0x0000000705007c0c */ /* 0x000fe2000c761270 */
[----:B------:R-:W0:Y:S04]  /*1f60*/  LDS R15, [R2+UR12] ;  /* 0x0000000c020f7984 */ /* 0x000e280008000800 */
[----:B------:R1:W2:Y:S02]  /*1f70*/  LDS R16, [R2+UR12+0x200] ;  /* 0x0002000c02107984 */ /* 0x0002a40008000800 */
[----:B-1----:R-:W-:-:S04]  /*1f80*/  IADD3 R2, P6, R3, R18, RZ ;  /* 0x0000001203027210 */ /* 0x002fc80007fde0ff */
[----:B------:R-:W-:Y:S02]  /*1f90*/  LEA.HI.X.SX32 R3, R3, R20, 0x1, P6 ;  /* 0x0000001403037211 */ /* 0x000fe400030f0eff */
[C---:B0-----:R-:W-:Y:S02]  /*1fa0*/  PRMT R17, R15.reuse, 0x7770, RZ ;  /* 0x000077700f117816 */ /* 0x041fe400000000ff */
[----:B------:R-:W-:Y:S02]  /*1fb0*/  PRMT R19, R15, 0x7771, RZ ;  /* 0x000077710f137816 */ /* 0x000fe400000000ff */
[C---:B--2---:R-:W-:Y:S01]  /*1fc0*/  PRMT R21, R16.reuse, 0x7771, RZ ;  /* 0x0000777110157816 */ /* 0x044fe200000000ff */
[----:B------:R0:W-:Y:S01]  /*1fd0*/  @P1 STG.E.U8 desc[UR14][R6.64], R17 ;  /* 0x0000001106001986 */ /* 0x0001e2000c10110e */
[C---:B------:R-:W-:Y:S02]  /*1fe0*/  PRMT R23, R16.reuse, 0x7772, RZ ;  /* 0x0000777210177816 */ /* 0x040fe400000000ff */
[----:B------:R-:W-:Y:S01]  /*1ff0*/  PRMT R25, R16, 0x7773, RZ ;  /* 0x0000777310197816 */ /* 0x000fe200000000ff */
[----:B------:R1:W-:Y:S01]  /*2000*/  @P4 STG.E.U8 desc[UR14][R8.64], R19 ;  /* 0x0000001308004986 */ /* 0x0003e2000c10110e */
[----:B------:R-:W-:-:S02]  /*2010*/  ISETP.LT.AND P4, PT, R4, UR7, !P0 ;  /* 0x0000000704007c0c */ /* 0x000fc4000c781270 */
[----:B------:R-:W-:-:S04]  /*2020*/  IADD3 R4, P1, R10, R18, RZ ;  /* 0x000000120a047210 */ /* 0x000fc80007f3e0ff */
[----:B------:R-:W-:Y:S02]  /*2030*/  LEA.HI.X.SX32 R5, R10, R20, 0x1, P1 ;  /* 0x000000140a057211 */ /* 0x000fe400008f0eff */
[-C--:B0-----:R-:W-:Y:S02]  /*2040*/  IADD3 R6, P2, R11, R18.reuse, RZ ;  /* 0x000000120b067210 */ /* 0x081fe40007f5e0ff */
[----:B------:R-:W-:Y:S02]  /*2050*/  IADD3 R10, P1, R13, R18, RZ ;  /* 0x000000120d0a7210 */ /* 0x000fe40007f3e0ff */
[-C--:B------:R-:W-:Y:S02]  /*2060*/  LEA.HI.X.SX32 R7, R11, R20.reuse, 0x1, P2 ;  /* 0x000000140b077211 */ /* 0x080fe400010f0eff */
[----:B------:R-:W-:Y:S02]  /*2070*/  ISETP.LT.AND P2, PT, R48, UR7, !P0 ;  /* 0x0000000730007c0c */ /* 0x000fe4000c741270 */
[----:B------:R-:W-:-:S02]  /*2080*/  LEA.HI.X.SX32 R11, R13, R20, 0x1, P1 ;  /* 0x000000140d0b7211 */ /* 0x000fc400008f0eff */
[----:B------:R-:W-:Y:S02]  /*2090*/  ISETP.LT.AND P1, PT, R47, UR7, !P0 ;  /* 0x000000072f007c0c */ /* 0x000fe4000c721270 */
[----:B------:R-:W-:Y:S02]  /*20a0*/  ISETP.LT.AND P0, PT, R0, UR7, !P0 ;  /* 0x0000000700007c0c */ /* 0x000fe4000c701270 */
[----:B-1----:R-:W-:Y:S02]  /*20b0*/  IADD3 R8, P6, R12, R18, RZ ;  /* 0x000000120c087210 */ /* 0x002fe40007fde0ff */
[C---:B------:R-:W-:Y:S02]  /*20c0*/  PRMT R17, R15.reuse, 0x7772, RZ ;  /* 0x000077720f117816 */ /* 0x040fe400000000ff */
[----:B------:R-:W-:Y:S02]  /*20d0*/  PRMT R15, R15, 0x7773, RZ ;  /* 0x000077730f0f7816 */ /* 0x000fe400000000ff */
[----:B------:R-:W-:Y:S01]  /*20e0*/  PRMT R19, R16, 0x7770, RZ ;  /* 0x0000777010137816 */ /* 0x000fe200000000ff */
[----:B------:R0:W-:Y:S01]  /*20f0*/  @P5 STG.E.U8 desc[UR14][R2.64], R17 ;  /* 0x0000001102005986 */ /* 0x0001e2000c10110e */
[----:B------:R-:W-:-:S02]  /*2100*/  LEA.HI.X.SX32 R9, R12, R20, 0x1, P6 ;  /* 0x000000140c097211 */ /* 0x000fc400030f0eff */
[C---:B------:R-:W-:Y:S01]  /*2110*/  IADD3 R12, P6, R14.reuse, R18, RZ ;  /* 0x000000120e0c7210 */ /* 0x040fe20007fde0ff */
[----:B------:R0:W-:Y:S03]  /*2120*/  @P4 STG.E.U8 desc[UR14][R4.64], R15 ;  /* 0x0000000f04004986 */ /* 0x0001e6000c10110e */
[----:B------:R-:W-:Y:S01]  /*2130*/  LEA.HI.X.SX32 R13, R14, R20, 0x1, P6 ;  /* 0x000000140e0d7211 */ /* 0x000fe200030f0eff */
[----:B------:R0:W-:Y:S04]  /*2140*/  @P3 STG.E.U8 desc[UR14][R6.64], R19 ;  /* 0x0000001306003986 */ /* 0x0001e8000c10110e */
[----:B------:R0:W-:Y:S04]  /*2150*/  @P2 STG.E.U8 desc[UR14][R8.64], R21 ;  /* 0x0000001508002986 */ /* 0x0001e8000c10110e */
[----:B------:R0:W-:Y:S01]  /*2160*/  @P1 STG.E.U8 desc[UR14][R10.64], R23 ;  /* 0x000000170a001986 */ /* 0x0001e2000c10110e */
[----:B------:R-:W-:Y:S05]  /*2170*/  @!P0 EXIT ;  /* 0x000000000000894d */ /* 0x000fea0003800000 */
[----:B------:R-:W-:Y:S01]  /*2180*/  STG.E.U8 desc[UR14][R12.64], R25 ;  /* 0x000000190c007986 */ /* 0x000fe2000c10110e */
[----:B------:R-:W-:Y:S05]  /*2190*/  EXIT ;  /* 0x000000000000794d */ /* 0x000fea0003800000 */
.L_x_2:
[----:B------:R-:W-:-:S00]  /*21a0*/  BRA `(.L_x_2) ;  /* 0xfffffffc00fc7947 */ /* 0x000fc0000383ffff */
[----:B------:R-:W-:-:S00]  /*21b0*/  NOP ;  /* 0x0000000000007918 */ /* 0x000fc00000000000 */
        /* <DEDUP_REMOVED lines=12> */
.L_x_3:


//--------------------- .nv.shared.matmul_kernel  --------------------------
	.section	.nv.shared.matmul_kernel,"aw",@nobits
	.sectionflags	@""
	.align	16
	.zero		1024


//--------------------- .nv.shared.reserved.0     --------------------------
	.section	.nv.shared.reserved.0,"aw",@nobits
	.weak		__nv_reservedSMEM_offset_0_alias
	.size		__nv_reservedSMEM_offset_0_alias, 0, 0
	.other		__nv_reservedSMEM_offset_0_alias,@"STO_CUDA_RESERVED_SHARED STV_DEFAULT"
__nv_reservedSMEM_offset_0_alias:
	.zero		0


//--------------------- .nv.constant0.matmul_kernel --------------------------
	.section	.nv.constant0.matmul_kernel,"a",@progbits
	.sectionflags	@""
	.align	4
.nv.constant0.matmul_kernel:
	.zero		608


//--------------------- SYMBOLS --------------------------

	.type		.nv.reservedSmem.offset0,@object
	.size		.nv.reservedSmem.offset0,0x4
